//
// Generated by NVIDIA NVVM Compiler
//
// Compiler Build ID: CL-36424714
// Cuda compilation tools, release 13.0, V13.0.88
// Based on NVVM 20.0.0
//

.version 9.0
.target sm_100
.address_size 64

	// .globl	_Z15calc_output_gpuPdS_S_S_i
.global .align 1 .b8 _ZN34_INTERNAL_e673c30a_4_k_cu_ec1cb7a24cuda3std3__45__cpo5beginE[1];
.global .align 1 .b8 _ZN34_INTERNAL_e673c30a_4_k_cu_ec1cb7a24cuda3std3__45__cpo3endE[1];
.global .align 1 .b8 _ZN34_INTERNAL_e673c30a_4_k_cu_ec1cb7a24cuda3std3__45__cpo6cbeginE[1];
.global .align 1 .b8 _ZN34_INTERNAL_e673c30a_4_k_cu_ec1cb7a24cuda3std3__45__cpo4cendE[1];
.global .align 1 .b8 _ZN34_INTERNAL_e673c30a_4_k_cu_ec1cb7a24cuda3std3__45__cpo6rbeginE[1];
.global .align 1 .b8 _ZN34_INTERNAL_e673c30a_4_k_cu_ec1cb7a24cuda3std3__45__cpo4rendE[1];
.global .align 1 .b8 _ZN34_INTERNAL_e673c30a_4_k_cu_ec1cb7a24cuda3std3__45__cpo7crbeginE[1];
.global .align 1 .b8 _ZN34_INTERNAL_e673c30a_4_k_cu_ec1cb7a24cuda3std3__45__cpo5crendE[1];
.global .align 1 .b8 _ZN34_INTERNAL_e673c30a_4_k_cu_ec1cb7a24cuda3std3__436_GLOBAL__N__e673c30a_4_k_cu_ec1cb7a26ignoreE[1];
.global .align 1 .b8 _ZN34_INTERNAL_e673c30a_4_k_cu_ec1cb7a24cuda3std3__419piecewise_constructE[1];
.global .align 1 .b8 _ZN34_INTERNAL_e673c30a_4_k_cu_ec1cb7a24cuda3std3__48in_placeE[1];
.global .align 1 .b8 _ZN34_INTERNAL_e673c30a_4_k_cu_ec1cb7a24cuda3std3__420unreachable_sentinelE[1];
.global .align 1 .b8 _ZN34_INTERNAL_e673c30a_4_k_cu_ec1cb7a24cuda3std3__47nulloptE[1];
.global .align 1 .b8 _ZN34_INTERNAL_e673c30a_4_k_cu_ec1cb7a24cuda3std3__48unexpectE[1];
.global .align 1 .b8 _ZN34_INTERNAL_e673c30a_4_k_cu_ec1cb7a24cuda3std6ranges3__45__cpo4swapE[1];
.global .align 1 .b8 _ZN34_INTERNAL_e673c30a_4_k_cu_ec1cb7a24cuda3std6ranges3__45__cpo9iter_moveE[1];
.global .align 1 .b8 _ZN34_INTERNAL_e673c30a_4_k_cu_ec1cb7a24cuda3std6ranges3__45__cpo5beginE[1];
.global .align 1 .b8 _ZN34_INTERNAL_e673c30a_4_k_cu_ec1cb7a24cuda3std6ranges3__45__cpo3endE[1];
.global .align 1 .b8 _ZN34_INTERNAL_e673c30a_4_k_cu_ec1cb7a24cuda3std6ranges3__45__cpo6cbeginE[1];
.global .align 1 .b8 _ZN34_INTERNAL_e673c30a_4_k_cu_ec1cb7a24cuda3std6ranges3__45__cpo4cendE[1];
.global .align 1 .b8 _ZN34_INTERNAL_e673c30a_4_k_cu_ec1cb7a24cuda3std6ranges3__45__cpo7advanceE[1];
.global .align 1 .b8 _ZN34_INTERNAL_e673c30a_4_k_cu_ec1cb7a24cuda3std6ranges3__45__cpo9iter_swapE[1];
.global .align 1 .b8 _ZN34_INTERNAL_e673c30a_4_k_cu_ec1cb7a24cuda3std6ranges3__45__cpo4nextE[1];
.global .align 1 .b8 _ZN34_INTERNAL_e673c30a_4_k_cu_ec1cb7a24cuda3std6ranges3__45__cpo4prevE[1];
.global .align 1 .b8 _ZN34_INTERNAL_e673c30a_4_k_cu_ec1cb7a24cuda3std6ranges3__45__cpo4dataE[1];
.global .align 1 .b8 _ZN34_INTERNAL_e673c30a_4_k_cu_ec1cb7a24cuda3std6ranges3__45__cpo5cdataE[1];
.global .align 1 .b8 _ZN34_INTERNAL_e673c30a_4_k_cu_ec1cb7a24cuda3std6ranges3__45__cpo4sizeE[1];
.global .align 1 .b8 _ZN34_INTERNAL_e673c30a_4_k_cu_ec1cb7a24cuda3std6ranges3__45__cpo5ssizeE[1];
.global .align 1 .b8 _ZN34_INTERNAL_e673c30a_4_k_cu_ec1cb7a24cuda3std6ranges3__45__cpo8distanceE[1];
.global .align 1 .b8 _ZN34_INTERNAL_e673c30a_4_k_cu_ec1cb7a26thrust24THRUST_300001_SM_1000_NS8cuda_cub3parE[1];
.global .align 1 .b8 _ZN34_INTERNAL_e673c30a_4_k_cu_ec1cb7a26thrust24THRUST_300001_SM_1000_NS8cuda_cub10par_nosyncE[1];
.global .align 1 .b8 _ZN34_INTERNAL_e673c30a_4_k_cu_ec1cb7a26thrust24THRUST_300001_SM_1000_NS6system6detail10sequential3seqE[1];
.global .align 1 .b8 _ZN34_INTERNAL_e673c30a_4_k_cu_ec1cb7a26thrust24THRUST_300001_SM_1000_NS6system3cpp3parE[1];
.global .align 1 .b8 _ZN34_INTERNAL_e673c30a_4_k_cu_ec1cb7a26thrust24THRUST_300001_SM_1000_NS12placeholders2_1E[1];
.global .align 1 .b8 _ZN34_INTERNAL_e673c30a_4_k_cu_ec1cb7a26thrust24THRUST_300001_SM_1000_NS12placeholders2_2E[1];
.global .align 1 .b8 _ZN34_INTERNAL_e673c30a_4_k_cu_ec1cb7a26thrust24THRUST_300001_SM_1000_NS12placeholders2_3E[1];
.global .align 1 .b8 _ZN34_INTERNAL_e673c30a_4_k_cu_ec1cb7a26thrust24THRUST_300001_SM_1000_NS12placeholders2_4E[1];
.global .align 1 .b8 _ZN34_INTERNAL_e673c30a_4_k_cu_ec1cb7a26thrust24THRUST_300001_SM_1000_NS12placeholders2_5E[1];
.global .align 1 .b8 _ZN34_INTERNAL_e673c30a_4_k_cu_ec1cb7a26thrust24THRUST_300001_SM_1000_NS12placeholders2_6E[1];
.global .align 1 .b8 _ZN34_INTERNAL_e673c30a_4_k_cu_ec1cb7a26thrust24THRUST_300001_SM_1000_NS12placeholders2_7E[1];
.global .align 1 .b8 _ZN34_INTERNAL_e673c30a_4_k_cu_ec1cb7a26thrust24THRUST_300001_SM_1000_NS12placeholders2_8E[1];
.global .align 1 .b8 _ZN34_INTERNAL_e673c30a_4_k_cu_ec1cb7a26thrust24THRUST_300001_SM_1000_NS12placeholders2_9E[1];
.global .align 1 .b8 _ZN34_INTERNAL_e673c30a_4_k_cu_ec1cb7a26thrust24THRUST_300001_SM_1000_NS12placeholders3_10E[1];
.global .align 1 .b8 _ZN34_INTERNAL_e673c30a_4_k_cu_ec1cb7a26thrust24THRUST_300001_SM_1000_NS3seqE[1];
.global .align 1 .b8 _ZN34_INTERNAL_e673c30a_4_k_cu_ec1cb7a26thrust24THRUST_300001_SM_1000_NS6deviceE[1];

.visible .entry _Z15calc_output_gpuPdS_S_S_i(
	.param .u64 .ptr .align 1 _Z15calc_output_gpuPdS_S_S_i_param_0,
	.param .u64 .ptr .align 1 _Z15calc_output_gpuPdS_S_S_i_param_1,
	.param .u64 .ptr .align 1 _Z15calc_output_gpuPdS_S_S_i_param_2,
	.param .u64 .ptr .align 1 _Z15calc_output_gpuPdS_S_S_i_param_3,
	.param .u32 _Z15calc_output_gpuPdS_S_S_i_param_4
)
{
	.reg .pred 	%p<14>;
	.reg .b32 	%r<52>;
	.reg .b32 	%f<3>;
	.reg .b64 	%rd<34>;
	.reg .b64 	%fd<129>;

	ld.param.u64 	%rd13, [_Z15calc_output_gpuPdS_S_S_i_param_0];
	ld.param.u64 	%rd14, [_Z15calc_output_gpuPdS_S_S_i_param_1];
	ld.param.u64 	%rd11, [_Z15calc_output_gpuPdS_S_S_i_param_2];
	ld.param.u64 	%rd12, [_Z15calc_output_gpuPdS_S_S_i_param_3];
	ld.param.u32 	%r26, [_Z15calc_output_gpuPdS_S_S_i_param_4];
	cvta.to.global.u64 	%rd1, %rd14;
	cvta.to.global.u64 	%rd2, %rd13;
	mov.u32 	%r27, %tid.x;
	mov.u32 	%r28, %ctaid.x;
	mov.u32 	%r29, %ntid.x;
	mad.lo.s32 	%r1, %r28, %r29, %r27;
	setp.ge.s32 	%p1, %r1, %r26;
	@%p1 bra 	$L__BB0_18;
	cvta.to.global.u64 	%rd15, %rd12;
	cvta.to.global.u64 	%rd16, %rd11;
	mul.wide.s32 	%rd17, %r1, 8;
	add.s64 	%rd18, %rd16, %rd17;
	ld.global.f64 	%fd127, [%rd18];
	add.s64 	%rd3, %rd15, %rd17;
	st.global.f64 	[%rd3], %fd127;
	setp.lt.s32 	%p2, %r26, 1;
	@%p2 bra 	$L__BB0_14;
	mul.lo.s32 	%r2, %r26, %r1;
	and.b32  	%r3, %r26, 15;
	setp.lt.u32 	%p3, %r26, 16;
	mov.b32 	%r48, 0;
	@%p3 bra 	$L__BB0_5;
	and.b32  	%r48, %r26, 2147483632;
	neg.s32 	%r46, %r48;
	add.s64 	%rd32, %rd2, 64;
	add.s64 	%rd5, %rd1, 64;
	mov.u32 	%r45, %r2;
$L__BB0_4:
	.pragma "nounroll";
	mul.wide.s32 	%rd19, %r45, 8;
	add.s64 	%rd20, %rd5, %rd19;
	ld.global.f64 	%fd16, [%rd32+-64];
	ld.global.f64 	%fd17, [%rd20+-64];
	fma.rn.f64 	%fd18, %fd16, %fd17, %fd127;
	st.global.f64 	[%rd3], %fd18;
	ld.global.f64 	%fd19, [%rd32+-56];
	ld.global.f64 	%fd20, [%rd20+-56];
	fma.rn.f64 	%fd21, %fd19, %fd20, %fd18;
	st.global.f64 	[%rd3], %fd21;
	ld.global.f64 	%fd22, [%rd32+-48];
	ld.global.f64 	%fd23, [%rd20+-48];
	fma.rn.f64 	%fd24, %fd22, %fd23, %fd21;
	st.global.f64 	[%rd3], %fd24;
	ld.global.f64 	%fd25, [%rd32+-40];
	ld.global.f64 	%fd26, [%rd20+-40];
	fma.rn.f64 	%fd27, %fd25, %fd26, %fd24;
	st.global.f64 	[%rd3], %fd27;
	ld.global.f64 	%fd28, [%rd32+-32];
	ld.global.f64 	%fd29, [%rd20+-32];
	fma.rn.f64 	%fd30, %fd28, %fd29, %fd27;
	st.global.f64 	[%rd3], %fd30;
	ld.global.f64 	%fd31, [%rd32+-24];
	ld.global.f64 	%fd32, [%rd20+-24];
	fma.rn.f64 	%fd33, %fd31, %fd32, %fd30;
	st.global.f64 	[%rd3], %fd33;
	ld.global.f64 	%fd34, [%rd32+-16];
	ld.global.f64 	%fd35, [%rd20+-16];
	fma.rn.f64 	%fd36, %fd34, %fd35, %fd33;
	st.global.f64 	[%rd3], %fd36;
	ld.global.f64 	%fd37, [%rd32+-8];
	ld.global.f64 	%fd38, [%rd20+-8];
	fma.rn.f64 	%fd39, %fd37, %fd38, %fd36;
	st.global.f64 	[%rd3], %fd39;
	ld.global.f64 	%fd40, [%rd32];
	ld.global.f64 	%fd41, [%rd20];
	fma.rn.f64 	%fd42, %fd40, %fd41, %fd39;
	st.global.f64 	[%rd3], %fd42;
	ld.global.f64 	%fd43, [%rd32+8];
	ld.global.f64 	%fd44, [%rd20+8];
	fma.rn.f64 	%fd45, %fd43, %fd44, %fd42;
	st.global.f64 	[%rd3], %fd45;
	ld.global.f64 	%fd46, [%rd32+16];
	ld.global.f64 	%fd47, [%rd20+16];
	fma.rn.f64 	%fd48, %fd46, %fd47, %fd45;
	st.global.f64 	[%rd3], %fd48;
	ld.global.f64 	%fd49, [%rd32+24];
	ld.global.f64 	%fd50, [%rd20+24];
	fma.rn.f64 	%fd51, %fd49, %fd50, %fd48;
	st.global.f64 	[%rd3], %fd51;
	ld.global.f64 	%fd52, [%rd32+32];
	ld.global.f64 	%fd53, [%rd20+32];
	fma.rn.f64 	%fd54, %fd52, %fd53, %fd51;
	st.global.f64 	[%rd3], %fd54;
	ld.global.f64 	%fd55, [%rd32+40];
	ld.global.f64 	%fd56, [%rd20+40];
	fma.rn.f64 	%fd57, %fd55, %fd56, %fd54;
	st.global.f64 	[%rd3], %fd57;
	ld.global.f64 	%fd58, [%rd32+48];
	ld.global.f64 	%fd59, [%rd20+48];
	fma.rn.f64 	%fd60, %fd58, %fd59, %fd57;
	st.global.f64 	[%rd3], %fd60;
	ld.global.f64 	%fd61, [%rd32+56];
	ld.global.f64 	%fd62, [%rd20+56];
	fma.rn.f64 	%fd127, %fd61, %fd62, %fd60;
	st.global.f64 	[%rd3], %fd127;
	add.s32 	%r46, %r46, 16;
	add.s64 	%rd32, %rd32, 128;
	add.s32 	%r45, %r45, 16;
	setp.ne.s32 	%p4, %r46, 0;
	@%p4 bra 	$L__BB0_4;
$L__BB0_5:
	setp.eq.s32 	%p5, %r3, 0;
	@%p5 bra 	$L__BB0_14;
	and.b32  	%r11, %r26, 7;
	setp.lt.u32 	%p6, %r3, 8;
	@%p6 bra 	$L__BB0_8;
	mul.wide.u32 	%rd21, %r48, 8;
	add.s64 	%rd22, %rd2, %rd21;
	ld.global.f64 	%fd63, [%rd22];
	add.s32 	%r31, %r48, %r2;
	mul.wide.s32 	%rd23, %r31, 8;
	add.s64 	%rd24, %rd1, %rd23;
	ld.global.f64 	%fd64, [%rd24];
	fma.rn.f64 	%fd65, %fd63, %fd64, %fd127;
	st.global.f64 	[%rd3], %fd65;
	ld.global.f64 	%fd66, [%rd22+8];
	ld.global.f64 	%fd67, [%rd24+8];
	fma.rn.f64 	%fd68, %fd66, %fd67, %fd65;
	st.global.f64 	[%rd3], %fd68;
	ld.global.f64 	%fd69, [%rd22+16];
	ld.global.f64 	%fd70, [%rd24+16];
	fma.rn.f64 	%fd71, %fd69, %fd70, %fd68;
	st.global.f64 	[%rd3], %fd71;
	ld.global.f64 	%fd72, [%rd22+24];
	ld.global.f64 	%fd73, [%rd24+24];
	fma.rn.f64 	%fd74, %fd72, %fd73, %fd71;
	st.global.f64 	[%rd3], %fd74;
	ld.global.f64 	%fd75, [%rd22+32];
	ld.global.f64 	%fd76, [%rd24+32];
	fma.rn.f64 	%fd77, %fd75, %fd76, %fd74;
	st.global.f64 	[%rd3], %fd77;
	ld.global.f64 	%fd78, [%rd22+40];
	ld.global.f64 	%fd79, [%rd24+40];
	fma.rn.f64 	%fd80, %fd78, %fd79, %fd77;
	st.global.f64 	[%rd3], %fd80;
	ld.global.f64 	%fd81, [%rd22+48];
	ld.global.f64 	%fd82, [%rd24+48];
	fma.rn.f64 	%fd83, %fd81, %fd82, %fd80;
	st.global.f64 	[%rd3], %fd83;
	ld.global.f64 	%fd84, [%rd22+56];
	ld.global.f64 	%fd85, [%rd24+56];
	fma.rn.f64 	%fd127, %fd84, %fd85, %fd83;
	st.global.f64 	[%rd3], %fd127;
	add.s32 	%r48, %r48, 8;
$L__BB0_8:
	setp.eq.s32 	%p7, %r11, 0;
	@%p7 bra 	$L__BB0_14;
	and.b32  	%r14, %r26, 3;
	setp.lt.u32 	%p8, %r11, 4;
	@%p8 bra 	$L__BB0_11;
	mul.wide.u32 	%rd25, %r48, 8;
	add.s64 	%rd26, %rd2, %rd25;
	ld.global.f64 	%fd86, [%rd26];
	add.s32 	%r32, %r48, %r2;
	mul.wide.s32 	%rd27, %r32, 8;
	add.s64 	%rd28, %rd1, %rd27;
	ld.global.f64 	%fd87, [%rd28];
	fma.rn.f64 	%fd88, %fd86, %fd87, %fd127;
	st.global.f64 	[%rd3], %fd88;
	ld.global.f64 	%fd89, [%rd26+8];
	ld.global.f64 	%fd90, [%rd28+8];
	fma.rn.f64 	%fd91, %fd89, %fd90, %fd88;
	st.global.f64 	[%rd3], %fd91;
	ld.global.f64 	%fd92, [%rd26+16];
	ld.global.f64 	%fd93, [%rd28+16];
	fma.rn.f64 	%fd94, %fd92, %fd93, %fd91;
	st.global.f64 	[%rd3], %fd94;
	ld.global.f64 	%fd95, [%rd26+24];
	ld.global.f64 	%fd96, [%rd28+24];
	fma.rn.f64 	%fd127, %fd95, %fd96, %fd94;
	st.global.f64 	[%rd3], %fd127;
	add.s32 	%r48, %r48, 4;
$L__BB0_11:
	setp.eq.s32 	%p9, %r14, 0;
	@%p9 bra 	$L__BB0_14;
	add.s32 	%r51, %r48, %r2;
	mul.wide.u32 	%rd29, %r48, 8;
	add.s64 	%rd33, %rd2, %rd29;
	neg.s32 	%r50, %r14;
$L__BB0_13:
	.pragma "nounroll";
	mul.wide.s32 	%rd30, %r51, 8;
	add.s64 	%rd31, %rd1, %rd30;
	ld.global.f64 	%fd97, [%rd33];
	ld.global.f64 	%fd98, [%rd31];
	fma.rn.f64 	%fd127, %fd97, %fd98, %fd127;
	st.global.f64 	[%rd3], %fd127;
	add.s32 	%r51, %r51, 1;
	add.s64 	%rd33, %rd33, 8;
	add.s32 	%r50, %r50, 1;
	setp.ne.s32 	%p10, %r50, 0;
	@%p10 bra 	$L__BB0_13;
$L__BB0_14:
	neg.f64 	%fd99, %fd127;
	fma.rn.f64 	%fd100, %fd127, 0dBFF71547652B82FE, 0d4338000000000000;
	{
	.reg .b32 %temp; 
	mov.b64 	{%r23, %temp}, %fd100;
	}
	mov.f64 	%fd101, 0dC338000000000000;
	add.rn.f64 	%fd102, %fd100, %fd101;
	fma.rn.f64 	%fd103, %fd102, 0dBFE62E42FEFA39EF, %fd99;
	fma.rn.f64 	%fd104, %fd102, 0dBC7ABC9E3B39803F, %fd103;
	fma.rn.f64 	%fd105, %fd104, 0d3E5ADE1569CE2BDF, 0d3E928AF3FCA213EA;
	fma.rn.f64 	%fd106, %fd105, %fd104, 0d3EC71DEE62401315;
	fma.rn.f64 	%fd107, %fd106, %fd104, 0d3EFA01997C89EB71;
	fma.rn.f64 	%fd108, %fd107, %fd104, 0d3F2A01A014761F65;
	fma.rn.f64 	%fd109, %fd108, %fd104, 0d3F56C16C1852B7AF;
	fma.rn.f64 	%fd110, %fd109, %fd104, 0d3F81111111122322;
	fma.rn.f64 	%fd111, %fd110, %fd104, 0d3FA55555555502A1;
	fma.rn.f64 	%fd112, %fd111, %fd104, 0d3FC5555555555511;
	fma.rn.f64 	%fd113, %fd112, %fd104, 0d3FE000000000000B;
	fma.rn.f64 	%fd114, %fd113, %fd104, 0d3FF0000000000000;
	fma.rn.f64 	%fd115, %fd114, %fd104, 0d3FF0000000000000;
	{
	.reg .b32 %temp; 
	mov.b64 	{%r24, %temp}, %fd115;
	}
	{
	.reg .b32 %temp; 
	mov.b64 	{%temp, %r25}, %fd115;
	}
	shl.b32 	%r33, %r23, 20;
	add.s32 	%r34, %r33, %r25;
	mov.b64 	%fd128, {%r24, %r34};
	{
	.reg .b32 %temp; 
	mov.b64 	{%temp, %r35}, %fd99;
	}
	mov.b32 	%f2, %r35;
	abs.f32 	%f1, %f2;
	setp.lt.f32 	%p11, %f1, 0f4086232B;
	@%p11 bra 	$L__BB0_17;
	setp.gt.f64 	%p12, %fd127, 0d0000000000000000;
	mov.f64 	%fd116, 0d7FF0000000000000;
	sub.f64 	%fd117, %fd116, %fd127;
	selp.f64 	%fd128, 0d0000000000000000, %fd117, %p12;
	setp.geu.f32 	%p13, %f1, 0f40874800;
	@%p13 bra 	$L__BB0_17;
	shr.u32 	%r36, %r23, 31;
	add.s32 	%r37, %r23, %r36;
	shr.s32 	%r38, %r37, 1;
	shl.b32 	%r39, %r38, 20;
	add.s32 	%r40, %r25, %r39;
	mov.b64 	%fd118, {%r24, %r40};
	sub.s32 	%r41, %r23, %r38;
	shl.b32 	%r42, %r41, 20;
	add.s32 	%r43, %r42, 1072693248;
	mov.b32 	%r44, 0;
	mov.b64 	%fd119, {%r44, %r43};
	mul.f64 	%fd128, %fd119, %fd118;
$L__BB0_17:
	add.f64 	%fd120, %fd128, 0d3FF0000000000000;
	rcp.rn.f64 	%fd121, %fd120;
	st.global.f64 	[%rd3], %fd121;
$L__BB0_18:
	ret;

}
	// .globl	_ZN3cub18CUB_300001_SM_10006detail11EmptyKernelIvEEvv
.visible .entry _ZN3cub18CUB_300001_SM_10006detail11EmptyKernelIvEEvv()
{


	ret;

}


// ===== COMPILED SASS (sm_100) =====

	.target	sm_100

	.elftype	@"ET_EXEC"


//--------------------- .note.nv.tkinfo           --------------------------
	.section	.note.nv.tkinfo,"",@"SHT_NOTE"
	.sectionflags	@"SHF_NOTE_NV_TKINFO"
	.tkinfo
        /*0018*/ 	.word	0x00000002
        /*0030*/ 	.string	""
        /*0030*/ 	.string	"ptxas"
        /*0030*/ 	.string	"Cuda compilation tools, release 13.0, V13.0.88"
        /*0030*/ 	.string	"Build cuda_13.0.r13.0/compiler.36424714_0"
        /*0030*/ 	.string	"-arch sm_100 -m 64 "



//--------------------- .note.nv.cuinfo           --------------------------
	.section	.note.nv.cuinfo,"",@"SHT_NOTE"
	.sectionflags	@"SHF_NOTE_NV_CUINFO"
        /*0018*/ 	.short	0x0002
        /*001a*/ 	.short	0x0064
        /*001c*/ 	.short	0x0082
	.zero		2


//--------------------- .nv.info                  --------------------------
	.section	.nv.info,"",@"SHT_CUDA_INFO"
	.align	4


	//----- nvinfo : EIATTR_REGCOUNT
	.align		4
        /*0000*/ 	.byte	0x04, 0x2f
        /*0002*/ 	.short	(.L_46 - .L_45)
	.align		4
.L_45:
        /*0004*/ 	.word	index@(_Z15calc_output_gpuPdS_S_S_i)
        /*0008*/ 	.word	0x00000016


	//----- nvinfo : EIATTR_FRAME_SIZE
	.align		4
.L_46:
        /*000c*/ 	.byte	0x04, 0x11
        /*000e*/ 	.short	(.L_48 - .L_47)
	.align		4
.L_47:
        /*0010*/ 	.word	index@($__internal_0_$__cuda_sm20_dblrcp_rn_slowpath_v3)
        /*0014*/ 	.word	0x00000000


	//----- nvinfo : EIATTR_FRAME_SIZE
	.align		4
.L_48:
        /*0018*/ 	.byte	0x04, 0x11
        /*001a*/ 	.short	(.L_50 - .L_49)
	.align		4
.L_49:
        /*001c*/ 	.word	index@(_Z15calc_output_gpuPdS_S_S_i)
        /*0020*/ 	.word	0x00000000


	//----- nvinfo : EIATTR_REGCOUNT
	.align		4
.L_50:
        /*0024*/ 	.byte	0x04, 0x2f
        /*0026*/ 	.short	(.L_52 - .L_51)
	.align		4
.L_51:
        /*0028*/ 	.word	index@(_ZN3cub18CUB_300001_SM_10006detail11EmptyKernelIvEEvv)
        /*002c*/ 	.word	0x00000004


	//----- nvinfo : EIATTR_FRAME_SIZE
	.align		4
.L_52:
        /*0030*/ 	.byte	0x04, 0x11
        /*0032*/ 	.short	(.L_54 - .L_53)
	.align		4
.L_53:
        /*0034*/ 	.word	index@(_ZN3cub18CUB_300001_SM_10006detail11EmptyKernelIvEEvv)
        /*0038*/ 	.word	0x00000000


	//----- nvinfo : EIATTR_MIN_STACK_SIZE
	.align		4
.L_54:
        /*003c*/ 	.byte	0x04, 0x12
        /*003e*/ 	.short	(.L_56 - .L_55)
	.align		4
.L_55:
        /*0040*/ 	.word	index@(_ZN3cub18CUB_300001_SM_10006detail11EmptyKernelIvEEvv)
        /*0044*/ 	.word	0x00000000


	//----- nvinfo : EIATTR_MIN_STACK_SIZE
	.align		4
.L_56:
        /*0048*/ 	.byte	0x04, 0x12
        /*004a*/ 	.short	(.L_58 - .L_57)
	.align		4
.L_57:
        /*004c*/ 	.word	index@(_Z15calc_output_gpuPdS_S_S_i)
        /*0050*/ 	.word	0x00000000
.L_58:


//--------------------- .nv.compat                --------------------------
	.section	.nv.compat,"",@"SHT_CUDA_COMPAT_INFO"
	.align	4
        /*0000*/ 	.byte	0x02, 0x09, 0x00, 0x00, 0x02, 0x02, 0x01, 0x00, 0x02, 0x05, 0x05, 0x00, 0x03, 0x07, 0x01, 0x01
        /*0010*/ 	.byte	0x02, 0x03, 0x00, 0x00, 0x02, 0x06, 0x01, 0x00, 0x04, 0x0b, 0x08, 0x00, 0x01, 0x00, 0x00, 0x00
        /*0020*/ 	.byte	0x00, 0x00, 0x00, 0x00


//--------------------- .nv.info._ZN3cub18CUB_300001_SM_10006detail11EmptyKernelIvEEvv --------------------------
	.section	.nv.info._ZN3cub18CUB_300001_SM_10006detail11EmptyKernelIvEEvv,"",@"SHT_CUDA_INFO"
	.sectionflags	@""
	.align	4


	//----- nvinfo : EIATTR_CUDA_API_VERSION
	.align		4
        /*0000*/ 	.byte	0x04, 0x37
        /*0002*/ 	.short	(.L_60 - .L_59)
.L_59:
        /*0004*/ 	.word	0x00000082


	//----- nvinfo : EIATTR_SPARSE_MMA_MASK
	.align		4
.L_60:
        /*0008*/ 	.byte	0x03, 0x50
        /*000a*/ 	.short	0x0000


	//----- nvinfo : EIATTR_MAXREG_COUNT
	.align		4
        /*000c*/ 	.byte	0x03, 0x1b
        /*000e*/ 	.short	0x00ff


	//----- nvinfo : EIATTR_MERCURY_ISA_VERSION
	.align		4
        /*0010*/ 	.byte	0x03, 0x5f
        /*0012*/ 	.short	0x0101


	//----- nvinfo : EIATTR_VRC_CTA_INIT_COUNT
	.align		4
        /*0014*/ 	.byte	0x02, 0x4a
	.zero		1
	.zero		1


	//----- nvinfo : EIATTR_EXIT_INSTR_OFFSETS
	.align		4
        /*0018*/ 	.byte	0x04, 0x1c
        /*001a*/ 	.short	(.L_62 - .L_61)


	//   ....[0]....
.L_61:
        /*001c*/ 	.word	0x00000010


	//----- nvinfo : EIATTR_SW_WAR
	.align		4
.L_62:
        /*0020*/ 	.byte	0x04, 0x36
        /*0022*/ 	.short	(.L_64 - .L_63)
.L_63:
        /*0024*/ 	.word	0x00000008
.L_64:


//--------------------- .nv.info._Z15calc_output_gpuPdS_S_S_i --------------------------
	.section	.nv.info._Z15calc_output_gpuPdS_S_S_i,"",@"SHT_CUDA_INFO"
	.sectionflags	@""
	.align	4


	//----- nvinfo : EIATTR_CUDA_API_VERSION
	.align		4
        /*0000*/ 	.byte	0x04, 0x37
        /*0002*/ 	.short	(.L_66 - .L_65)
.L_65:
        /*0004*/ 	.word	0x00000082


	//----- nvinfo : EIATTR_KPARAM_INFO
	.align		4
.L_66:
        /*0008*/ 	.byte	0x04, 0x17
        /*000a*/ 	.short	(.L_68 - .L_67)
.L_67:
        /*000c*/ 	.word	0x00000000
        /*0010*/ 	.short	0x0004
        /*0012*/ 	.short	0x0020
        /*0014*/ 	.byte	0x00, 0xf0, 0x11, 0x00


	//----- nvinfo : EIATTR_KPARAM_INFO
	.align		4
.L_68:
        /*0018*/ 	.byte	0x04, 0x17
        /*001a*/ 	.short	(.L_70 - .L_69)
.L_69:
        /*001c*/ 	.word	0x00000000
        /*0020*/ 	.short	0x0003
        /*0022*/ 	.short	0x0018
        /*0024*/ 	.byte	0x00, 0xf5, 0x21, 0x00


	//----- nvinfo : EIATTR_KPARAM_INFO
	.align		4
.L_70:
        /*0028*/ 	.byte	0x04, 0x17
        /*002a*/ 	.short	(.L_72 - .L_71)
.L_71:
        /*002c*/ 	.word	0x00000000
        /*0030*/ 	.short	0x0002
        /*0032*/ 	.short	0x0010
        /*0034*/ 	.byte	0x00, 0xf5, 0x21, 0x00


	//----- nvinfo : EIATTR_KPARAM_INFO
	.align		4
.L_72:
        /*0038*/ 	.byte	0x04, 0x17
        /*003a*/ 	.short	(.L_74 - .L_73)
.L_73:
        /*003c*/ 	.word	0x00000000
        /*0040*/ 	.short	0x0001
        /*0042*/ 	.short	0x0008
        /*0044*/ 	.byte	0x00, 0xf5, 0x21, 0x00


	//----- nvinfo : EIATTR_KPARAM_INFO
	.align		4
.L_74:
        /*0048*/ 	.byte	0x04, 0x17
        /*004a*/ 	.short	(.L_76 - .L_75)
.L_75:
        /*004c*/ 	.word	0x00000000
        /*0050*/ 	.short	0x0000
        /*0052*/ 	.short	0x0000
        /*0054*/ 	.byte	0x00, 0xf5, 0x21, 0x00


	//----- nvinfo : EIATTR_SPARSE_MMA_MASK
	.align		4
.L_76:
        /*0058*/ 	.byte	0x03, 0x50
        /*005a*/ 	.short	0x0000


	//----- nvinfo : EIATTR_MAXREG_COUNT
	.align		4
        /*005c*/ 	.byte	0x03, 0x1b
        /*005e*/ 	.short	0x00ff


	//----- nvinfo : EIATTR_MERCURY_ISA_VERSION
	.align		4
        /*0060*/ 	.byte	0x03, 0x5f
        /*0062*/ 	.short	0x0101


	//----- nvinfo : EIATTR_VRC_CTA_INIT_COUNT
	.align		4
        /*0064*/ 	.byte	0x02, 0x4a
	.zero		1
	.zero		1


	//----- nvinfo : EIATTR_EXIT_INSTR_OFFSETS
	.align		4
        /*0068*/ 	.byte	0x04, 0x1c
        /*006a*/ 	.short	(.L_78 - .L_77)


	//   ....[0]....
.L_77:
        /*006c*/ 	.word	0x00000070


	//   ....[1]....
        /*0070*/ 	.word	0x00001160


	//----- nvinfo : EIATTR_CRS_STACK_SIZE
	.align		4
.L_78:
        /*0074*/ 	.byte	0x04, 0x1e
        /*0076*/ 	.short	(.L_80 - .L_79)
.L_79:
        /*0078*/ 	.word	0x00000000


	//----- nvinfo : EIATTR_CBANK_PARAM_SIZE
	.align		4
.L_80:
        /*007c*/ 	.byte	0x03, 0x19
        /*007e*/ 	.short	0x0024


	//----- nvinfo : EIATTR_PARAM_CBANK
	.align		4
        /*0080*/ 	.byte	0x04, 0x0a
        /*0082*/ 	.short	(.L_82 - .L_81)
	.align		4
.L_81:
        /*0084*/ 	.word	index@(.nv.constant0._Z15calc_output_gpuPdS_S_S_i)
        /*0088*/ 	.short	0x0380
        /*008a*/ 	.short	0x0024


	//----- nvinfo : EIATTR_SW_WAR
	.align		4
.L_82:
        /*008c*/ 	.byte	0x04, 0x36
        /*008e*/ 	.short	(.L_84 - .L_83)
.L_83:
        /*0090*/ 	.word	0x00000008
.L_84:


//--------------------- .nv.callgraph             --------------------------
	.section	.nv.callgraph,"",@"SHT_CUDA_CALLGRAPH"
	.align	4
	.sectionentsize	8
	.align		4
        /*0000*/ 	.word	0x00000000
	.align		4
        /*0004*/ 	.word	0xffffffff
	.align		4
        /*0008*/ 	.word	0x00000000
	.align		4
        /*000c*/ 	.word	0xfffffffe
	.align		4
        /*0010*/ 	.word	0x00000000
	.align		4
        /*0014*/ 	.word	0xfffffffd
	.align		4
        /*0018*/ 	.word	0x00000000
	.align		4
        /*001c*/ 	.word	0xfffffffc


//--------------------- .nv.constant4             --------------------------
	.section	.nv.constant4,"a",@progbits
	.align	8
	.align		8
.nv.constant4:
        /*0000*/ 	.dword	_ZN34_INTERNAL_e673c30a_4_k_cu_ec1cb7a24cuda3std3__45__cpo5beginE
	.align		8
        /*0008*/ 	.dword	_ZN34_INTERNAL_e673c30a_4_k_cu_ec1cb7a24cuda3std3__45__cpo3endE
	.align		8
        /*0010*/ 	.dword	_ZN34_INTERNAL_e673c30a_4_k_cu_ec1cb7a24cuda3std3__45__cpo6cbeginE
	.align		8
        /*0018*/ 	.dword	_ZN34_INTERNAL_e673c30a_4_k_cu_ec1cb7a24cuda3std3__45__cpo4cendE
	.align		8
        /*0020*/ 	.dword	_ZN34_INTERNAL_e673c30a_4_k_cu_ec1cb7a24cuda3std3__45__cpo6rbeginE
	.align		8
        /*0028*/ 	.dword	_ZN34_INTERNAL_e673c30a_4_k_cu_ec1cb7a24cuda3std3__45__cpo4rendE
	.align		8
        /*0030*/ 	.dword	_ZN34_INTERNAL_e673c30a_4_k_cu_ec1cb7a24cuda3std3__45__cpo7crbeginE
	.align		8
        /*0038*/ 	.dword	_ZN34_INTERNAL_e673c30a_4_k_cu_ec1cb7a24cuda3std3__45__cpo5crendE
	.align		8
        /*0040*/ 	.dword	_ZN34_INTERNAL_e673c30a_4_k_cu_ec1cb7a24cuda3std3__436_GLOBAL__N__e673c30a_4_k_cu_ec1cb7a26ignoreE
	.align		8
        /*0048*/ 	.dword	_ZN34_INTERNAL_e673c30a_4_k_cu_ec1cb7a24cuda3std3__419piecewise_constructE
	.align		8
        /*0050*/ 	.dword	_ZN34_INTERNAL_e673c30a_4_k_cu_ec1cb7a24cuda3std3__48in_placeE
	.align		8
        /*0058*/ 	.dword	_ZN34_INTERNAL_e673c30a_4_k_cu_ec1cb7a24cuda3std3__420unreachable_sentinelE
	.align		8
        /*0060*/ 	.dword	_ZN34_INTERNAL_e673c30a_4_k_cu_ec1cb7a24cuda3std3__47nulloptE
	.align		8
        /*0068*/ 	.dword	_ZN34_INTERNAL_e673c30a_4_k_cu_ec1cb7a24cuda3std3__48unexpectE
	.align		8
        /*0070*/ 	.dword	_ZN34_INTERNAL_e673c30a_4_k_cu_ec1cb7a24cuda3std6ranges3__45__cpo4swapE
	.align		8
        /*0078*/ 	.dword	_ZN34_INTERNAL_e673c30a_4_k_cu_ec1cb7a24cuda3std6ranges3__45__cpo9iter_moveE
	.align		8
        /*0080*/ 	.dword	_ZN34_INTERNAL_e673c30a_4_k_cu_ec1cb7a24cuda3std6ranges3__45__cpo5beginE
	.align		8
        /*0088*/ 	.dword	_ZN34_INTERNAL_e673c30a_4_k_cu_ec1cb7a24cuda3std6ranges3__45__cpo3endE
	.align		8
        /*0090*/ 	.dword	_ZN34_INTERNAL_e673c30a_4_k_cu_ec1cb7a24cuda3std6ranges3__45__cpo6cbeginE
	.align		8
        /*0098*/ 	.dword	_ZN34_INTERNAL_e673c30a_4_k_cu_ec1cb7a24cuda3std6ranges3__45__cpo4cendE
	.align		8
        /*00a0*/ 	.dword	_ZN34_INTERNAL_e673c30a_4_k_cu_ec1cb7a24cuda3std6ranges3__45__cpo7advanceE
	.align		8
        /*00a8*/ 	.dword	_ZN34_INTERNAL_e673c30a_4_k_cu_ec1cb7a24cuda3std6ranges3__45__cpo9iter_swapE
	.align		8
        /*00b0*/ 	.dword	_ZN34_INTERNAL_e673c30a_4_k_cu_ec1cb7a24cuda3std6ranges3__45__cpo4nextE
	.align		8
        /*00b8*/ 	.dword	_ZN34_INTERNAL_e673c30a_4_k_cu_ec1cb7a24cuda3std6ranges3__45__cpo4prevE
	.align		8
        /*00c0*/ 	.dword	_ZN34_INTERNAL_e673c30a_4_k_cu_ec1cb7a24cuda3std6ranges3__45__cpo4dataE
	.align		8
        /*00c8*/ 	.dword	_ZN34_INTERNAL_e673c30a_4_k_cu_ec1cb7a24cuda3std6ranges3__45__cpo5cdataE
	.align		8
        /*00d0*/ 	.dword	_ZN34_INTERNAL_e673c30a_4_k_cu_ec1cb7a24cuda3std6ranges3__45__cpo4sizeE
	.align		8
        /*00d8*/ 	.dword	_ZN34_INTERNAL_e673c30a_4_k_cu_ec1cb7a24cuda3std6ranges3__45__cpo5ssizeE
	.align		8
        /*00e0*/ 	.dword	_ZN34_INTERNAL_e673c30a_4_k_cu_ec1cb7a24cuda3std6ranges3__45__cpo8distanceE
	.align		8
        /*00e8*/ 	.dword	_ZN34_INTERNAL_e673c30a_4_k_cu_ec1cb7a26thrust24THRUST_300001_SM_1000_NS8cuda_cub3parE
	.align		8
        /*00f0*/ 	.dword	_ZN34_INTERNAL_e673c30a_4_k_cu_ec1cb7a26thrust24THRUST_300001_SM_1000_NS8cuda_cub10par_nosyncE
	.align		8
        /*00f8*/ 	.dword	_ZN34_INTERNAL_e673c30a_4_k_cu_ec1cb7a26thrust24THRUST_300001_SM_1000_NS6system6detail10sequential3seqE
	.align		8
        /*0100*/ 	.dword	_ZN34_INTERNAL_e673c30a_4_k_cu_ec1cb7a26thrust24THRUST_300001_SM_1000_NS6system3cpp3parE
	.align		8
        /*0108*/ 	.dword	_ZN34_INTERNAL_e673c30a_4_k_cu_ec1cb7a26thrust24THRUST_300001_SM_1000_NS12placeholders2_1E
	.align		8
        /*0110*/ 	.dword	_ZN34_INTERNAL_e673c30a_4_k_cu_ec1cb7a26thrust24THRUST_300001_SM_1000_NS12placeholders2_2E
	.align		8
        /*0118*/ 	.dword	_ZN34_INTERNAL_e673c30a_4_k_cu_ec1cb7a26thrust24THRUST_300001_SM_1000_NS12placeholders2_3E
	.align		8
        /*0120*/ 	.dword	_ZN34_INTERNAL_e673c30a_4_k_cu_ec1cb7a26thrust24THRUST_300001_SM_1000_NS12placeholders2_4E
	.align		8
        /*0128*/ 	.dword	_ZN34_INTERNAL_e673c30a_4_k_cu_ec1cb7a26thrust24THRUST_300001_SM_1000_NS12placeholders2_5E
	.align		8
        /*0130*/ 	.dword	_ZN34_INTERNAL_e673c30a_4_k_cu_ec1cb7a26thrust24THRUST_300001_SM_1000_NS12placeholders2_6E
	.align		8
        /*0138*/ 	.dword	_ZN34_INTERNAL_e673c30a_4_k_cu_ec1cb7a26thrust24THRUST_300001_SM_1000_NS12placeholders2_7E
	.align		8
        /*0140*/ 	.dword	_ZN34_INTERNAL_e673c30a_4_k_cu_ec1cb7a26thrust24THRUST_300001_SM_1000_NS12placeholders2_8E
	.align		8
        /*0148*/ 	.dword	_ZN34_INTERNAL_e673c30a_4_k_cu_ec1cb7a26thrust24THRUST_300001_SM_1000_NS12placeholders2_9E
	.align		8
        /*0150*/ 	.dword	_ZN34_INTERNAL_e673c30a_4_k_cu_ec1cb7a26thrust24THRUST_300001_SM_1000_NS12placeholders3_10E
	.align		8
        /*0158*/ 	.dword	_ZN34_INTERNAL_e673c30a_4_k_cu_ec1cb7a26thrust24THRUST_300001_SM_1000_NS3seqE
	.align		8
        /*0160*/ 	.dword	_ZN34_INTERNAL_e673c30a_4_k_cu_ec1cb7a26thrust24THRUST_300001_SM_1000_NS6deviceE


//--------------------- .text._ZN3cub18CUB_300001_SM_10006detail11EmptyKernelIvEEvv --------------------------
	.section	.text._ZN3cub18CUB_300001_SM_10006detail11EmptyKernelIvEEvv,"ax",@progbits
	.align	128
        .global         _ZN3cub18CUB_300001_SM_10006detail11EmptyKernelIvEEvv
        .type           _ZN3cub18CUB_300001_SM_10006detail11EmptyKernelIvEEvv,@function
        .size           _ZN3cub18CUB_300001_SM_10006detail11EmptyKernelIvEEvv,(.L_x_17 - _ZN3cub18CUB_300001_SM_10006detail11EmptyKernelIvEEvv)
        .other          _ZN3cub18CUB_300001_SM_10006detail11EmptyKernelIvEEvv,@"STO_CUDA_ENTRY STV_DEFAULT"
_ZN3cub18CUB_300001_SM_10006detail11EmptyKernelIvEEvv:
.text._ZN3cub18CUB_300001_SM_10006detail11EmptyKernelIvEEvv:
[----:B------:R-:W-:Y:S01]  /*0000*/  LDC R1, c[0x0][0x37c] ;  /* 0x0000df00ff017b82 */ /* 0x000fe20000000800 */
[----:B------:R-:W-:Y:S05]  /*0010*/  EXIT ;  /* 0x000000000000794d */ /* 0x000fea0003800000 */
.L_x_0:
[----:B------:R-:W-:-:S00]  /*0020*/  BRA `(.L_x_0) ;  /* 0xfffffffc00fc7947 */ /* 0x000fc0000383ffff */
[----:B------:R-:W-:-:S00]  /*0030*/  NOP ;  /* 0x0000000000007918 */ /* 0x000fc00000000000 */
        /* <DEDUP_REMOVED lines=12> */
.L_x_17:


//--------------------- .text._Z15calc_output_gpuPdS_S_S_i --------------------------
	.section	.text._Z15calc_output_gpuPdS_S_S_i,"ax",@progbits
	.align	128
        .global         _Z15calc_output_gpuPdS_S_S_i
        .type           _Z15calc_output_gpuPdS_S_S_i,@function
        .size           _Z15calc_output_gpuPdS_S_S_i,(.L_x_16 - _Z15calc_output_gpuPdS_S_S_i)
        .other          _Z15calc_output_gpuPdS_S_S_i,@"STO_CUDA_ENTRY STV_DEFAULT"
_Z15calc_output_gpuPdS_S_S_i:
.text._Z15calc_output_gpuPdS_S_S_i:
[----:B------:R-:W-:Y:S01]  /*0000*/  LDC R1, c[0x0][0x37c] ;  /* 0x0000df00ff017b82 */ /* 0x000fe20000000800 */
[----:B------:R-:W0:Y:S07]  /*0010*/  S2R R7, SR_TID.X ;  /* 0x0000000000077919 */ /* 0x000e2e0000002100 */
[----:B------:R-:W0:Y:S01]  /*0020*/  S2UR UR4, SR_CTAID.X ;  /* 0x00000000000479c3 */ /* 0x000e220000002500 */
[----:B------:R-:W1:Y:S07]  /*0030*/  LDCU UR8, c[0x0][0x3a0] ;  /* 0x00007400ff0877ac */ /* 0x000e6e0008000800 */
[----:B------:R-:W0:Y:S02]  /*0040*/  LDC R0, c[0x0][0x360] ;  /* 0x0000d800ff007b82 */ /* 0x000e240000000800 */
[----:B0-----:R-:W-:-:S05]  /*0050*/  IMAD R7, R0, UR4, R7 ;  /* 0x0000000400077c24 */ /* 0x001fca000f8e0207 */
[----:B-1----:R-:W-:-:S13]  /*0060*/  ISETP.GE.AND P0, PT, R7, UR8, PT ;  /* 0x0000000807007c0c */ /* 0x002fda000bf06270 */
[----:B------:R-:W-:Y:S05]  /*0070*/  @P0 EXIT ;  /* 0x000000000000094d */ /* 0x000fea0003800000 */
[----:B------:R-:W0:Y:S01]  /*0080*/  LDC.64 R4, c[0x0][0x390] ;  /* 0x0000e400ff047b82 */ /* 0x000e220000000a00 */
[----:B------:R-:W1:Y:S07]  /*0090*/  LDCU.64 UR16, c[0x0][0x358] ;  /* 0x00006b00ff1077ac */ /* 0x000e6e0008000a00 */
[----:B------:R-:W2:Y:S01]  /*00a0*/  LDC.64 R2, c[0x0][0x398] ;  /* 0x0000e600ff027b82 */ /* 0x000ea20000000a00 */
[----:B0-----:R-:W-:-:S06]  /*00b0*/  IMAD.WIDE R4, R7, 0x8, R4 ;  /* 0x0000000807047825 */ /* 0x001fcc00078e0204 */
[----:B-1----:R-:W3:Y:S01]  /*00c0*/  LDG.E.64 R4, desc[UR16][R4.64] ;  /* 0x0000001004047981 */ /* 0x002ee2000c1e1b00 */
[----:B------:R-:W-:Y:S01]  /*00d0*/  UISETP.GE.AND UP0, UPT, UR8, 0x1, UPT ;  /* 0x000000010800788c */ /* 0x000fe2000bf06270 */
[----:B--2---:R-:W-:-:S05]  /*00e0*/  IMAD.WIDE R2, R7, 0x8, R2 ;  /* 0x0000000807027825 */ /* 0x004fca00078e0202 */
[----:B---3--:R0:W-:Y:S03]  /*00f0*/  STG.E.64 desc[UR16][R2.64], R4 ;  /* 0x0000000402007986 */ /* 0x0081e6000c101b10 */
[----:B------:R-:W-:Y:S05]  /*0100*/  BRA.U !UP0, `(.L_x_1) ;  /* 0x0000000908dc7547 */ /* 0x000fea000b800000 */
[----:B------:R-:W-:Y:S02]  /*0110*/  UISETP.GE.U32.AND UP1, UPT, UR8, 0x10, UPT ;  /* 0x000000100800788c */ /* 0x000fe4000bf26070 */
[----:B------:R-:W-:Y:S01]  /*0120*/  IMAD R0, R7, UR8, RZ ;  /* 0x0000000807007c24 */ /* 0x000fe2000f8e02ff */
[----:B------:R-:W-:Y:S01]  /*0130*/  ULOP3.LUT UR9, UR8, 0xf, URZ, 0xc0, !UPT ;  /* 0x0000000f08097892 */ /* 0x000fe2000f8ec0ff */
[----:B------:R-:W-:-:S03]  /*0140*/  IMAD.MOV.U32 R7, RZ, RZ, RZ ;  /* 0x000000ffff077224 */ /* 0x000fc600078e00ff */
[----:B------:R-:W-:Y:S02]  /*0150*/  UISETP.NE.AND UP0, UPT, UR9, URZ, UPT ;  /* 0x000000ff0900728c */ /* 0x000fe4000bf05270 */
[----:B------:R-:W-:Y:S09]  /*0160*/  BRA.U !UP1, `(.L_x_2) ;  /* 0x0000000509587547 */ /* 0x000ff2000b800000 */
[----:B------:R-:W1:Y:S01]  /*0170*/  LDCU.128 UR12, c[0x0][0x380] ;  /* 0x00007000ff0c77ac */ /* 0x000e620008000c00 */
[----:B------:R-:W-:Y:S01]  /*0180*/  IMAD.MOV.U32 R6, RZ, RZ, R0 ;  /* 0x000000ffff067224 */ /* 0x000fe200078e0000 */
[----:B------:R-:W-:-:S04]  /*0190*/  ULOP3.LUT UR10, UR8, 0x7ffffff0, URZ, 0xc0, !UPT ;  /* 0x7ffffff0080a7892 */ /* 0x000fc8000f8ec0ff */
[----:B------:R-:W-:Y:S02]  /*01a0*/  UIADD3 UR11, UPT, UPT, -UR10, URZ, URZ ;  /* 0x000000ff0a0b7290 */ /* 0x000fe4000fffe1ff */
[----:B------:R-:W-:Y:S01]  /*01b0*/  MOV R7, UR10 ;  /* 0x0000000a00077c02 */ /* 0x000fe20008000f00 */
[----:B-1----:R-:W-:Y:S02]  /*01c0*/  UIADD3 UR6, UP1, UPT, UR12, 0x40, URZ ;  /* 0x000000400c067890 */ /* 0x002fe4000ff3e0ff */
[----:B------:R-:W-:Y:S02]  /*01d0*/  UIADD3 UR4, UP2, UPT, UR14, 0x40, URZ ;  /* 0x000000400e047890 */ /* 0x000fe4000ff5e0ff */
[----:B------:R-:W-:Y:S02]  /*01e0*/  UIADD3.X UR7, UPT, UPT, URZ, UR13, URZ, UP1, !UPT ;  /* 0x0000000dff077290 */ /* 0x000fe40008ffe4ff */
[----:B------:R-:W-:Y:S01]  /*01f0*/  IMAD.U32 R12, RZ, RZ, UR6 ;  /* 0x00000006ff0c7e24 */ /* 0x000fe2000f8e00ff */
[----:B------:R-:W-:-:S03]  /*0200*/  UIADD3.X UR5, UPT, UPT, URZ, UR15, URZ, UP2, !UPT ;  /* 0x0000000fff057290 */ /* 0x000fc600097fe4ff */
[----:B------:R-:W-:-:S09]  /*0210*/  IMAD.U32 R13, RZ, RZ, UR7 ;  /* 0x00000007ff0d7e24 */ /* 0x000fd2000f8e00ff */
.L_x_3:
[----:B------:R-:W-:Y:S01]  /*0220*/  MOV R10, UR4 ;  /* 0x00000004000a7c02 */ /* 0x000fe20008000f00 */
[----:B------:R-:W-:Y:S01]  /*0230*/  IMAD.U32 R11, RZ, RZ, UR5 ;  /* 0x00000005ff0b7e24 */ /* 0x000fe2000f8e00ff */
[----:B------:R-:W-:Y:S01]  /*0240*/  MOV R9, R13 ;  /* 0x0000000d00097202 */ /* 0x000fe20000000f00 */
[----:B------:R-:W-:Y:S02]  /*0250*/  IMAD.MOV.U32 R8, RZ, RZ, R12 ;  /* 0x000000ffff087224 */ /* 0x000fe400078e000c */
[----:B------:R-:W-:-:S03]  /*0260*/  IMAD.WIDE R10, R6, 0x8, R10 ;  /* 0x00000008060a7825 */ /* 0x000fc600078e020a */
[----:B------:R-:W2:Y:S04]  /*0270*/  LDG.E.64 R12, desc[UR16][R8.64+-0x40] ;  /* 0xffffc010080c7981 */ /* 0x000ea8000c1e1b00 */
[----:B----4-:R-:W2:Y:S02]  /*0280*/  LDG.E.64 R14, desc[UR16][R10.64+-0x40] ;  /* 0xffffc0100a0e7981 */ /* 0x010ea4000c1e1b00 */
[----:B--2---:R-:W-:-:S07]  /*0290*/  DFMA R12, R12, R14, R4 ;  /* 0x0000000e0c0c722b */ /* 0x004fce0000000004 */
[----:B------:R1:W-:Y:S04]  /*02a0*/  STG.E.64 desc[UR16][R2.64], R12 ;  /* 0x0000000c02007986 */ /* 0x0003e8000c101b10 */
[----:B0-----:R-:W2:Y:S04]  /*02b0*/  LDG.E.64 R4, desc[UR16][R8.64+-0x38] ;  /* 0xffffc81008047981 */ /* 0x001ea8000c1e1b00 */
[----:B------:R-:W2:Y:S02]  /*02c0*/  LDG.E.64 R14, desc[UR16][R10.64+-0x38] ;  /* 0xffffc8100a0e7981 */ /* 0x000ea4000c1e1b00 */
[----:B--2---:R-:W-:-:S07]  /*02d0*/  DFMA R4, R4, R14, R12 ;  /* 0x0000000e0404722b */ /* 0x004fce000000000c */
[----:B------:R0:W-:Y:S04]  /*02e0*/  STG.E.64 desc[UR16][R2.64], R4 ;  /* 0x0000000402007986 */ /* 0x0001e8000c101b10 */
[----:B------:R-:W2:Y:S04]  /*02f0*/  LDG.E.64 R14, desc[UR16][R8.64+-0x30] ;  /* 0xffffd010080e7981 */ /* 0x000ea8000c1e1b00 */
[----:B------:R-:W2:Y:S02]  /*0300*/  LDG.E.64 R16, desc[UR16][R10.64+-0x30] ;  /* 0xffffd0100a107981 */ /* 0x000ea4000c1e1b00 */
[----:B--2---:R-:W-:-:S07]  /*0310*/  DFMA R14, R14, R16, R4 ;  /* 0x000000100e0e722b */ /* 0x004fce0000000004 */
[----:B------:R2:W-:Y:S04]  /*0320*/  STG.E.64 desc[UR16][R2.64], R14 ;  /* 0x0000000e02007986 */ /* 0x0005e8000c101b10 */
[----:B------:R-:W3:Y:S04]  /*0330*/  LDG.E.64 R16, desc[UR16][R8.64+-0x28] ;  /* 0xffffd81008107981 */ /* 0x000ee8000c1e1b00 */
[----:B------:R-:W3:Y:S02]  /*0340*/  LDG.E.64 R18, desc[UR16][R10.64+-0x28] ;  /* 0xffffd8100a127981 */ /* 0x000ee4000c1e1b00 */
[----:B---3--:R-:W-:-:S07]  /*0350*/  DFMA R16, R16, R18, R14 ;  /* 0x000000121010722b */ /* 0x008fce000000000e */
[----:B------:R3:W-:Y:S04]  /*0360*/  STG.E.64 desc[UR16][R2.64], R16 ;  /* 0x0000001002007986 */ /* 0x0007e8000c101b10 */
[----:B-1----:R-:W4:Y:S04]  /*0370*/  LDG.E.64 R12, desc[UR16][R8.64+-0x20] ;  /* 0xffffe010080c7981 */ /* 0x002f28000c1e1b00 */
[----:B------:R-:W4:Y:S02]  /*0380*/  LDG.E.64 R18, desc[UR16][R10.64+-0x20] ;  /* 0xffffe0100a127981 */ /* 0x000f24000c1e1b00 */
[----:B----4-:R-:W-:-:S07]  /*0390*/  DFMA R12, R12, R18, R16 ;  /* 0x000000120c0c722b */ /* 0x010fce0000000010 */
[----:B------:R1:W-:Y:S04]  /*03a0*/  STG.E.64 desc[UR16][R2.64], R12 ;  /* 0x0000000c02007986 */ /* 0x0003e8000c101b10 */
[----:B0-----:R-:W4:Y:S04]  /*03b0*/  LDG.E.64 R4, desc[UR16][R8.64+-0x18] ;  /* 0xffffe81008047981 */ /* 0x001f28000c1e1b00 */
[----:B------:R-:W4:Y:S02]  /*03c0*/  LDG.E.64 R18, desc[UR16][R10.64+-0x18] ;  /* 0xffffe8100a127981 */ /* 0x000f24000c1e1b00 */
[----:B----4-:R-:W-:-:S07]  /*03d0*/  DFMA R4, R4, R18, R12 ;  /* 0x000000120404722b */ /* 0x010fce000000000c */
[----:B------:R0:W-:Y:S04]  /*03e0*/  STG.E.64 desc[UR16][R2.64], R4 ;  /* 0x0000000402007986 */ /* 0x0001e8000c101b10 */
[----:B--2---:R-:W2:Y:S04]  /*03f0*/  LDG.E.64 R14, desc[UR16][R8.64+-0x10] ;  /* 0xfffff010080e7981 */ /* 0x004ea8000c1e1b00 */
[----:B------:R-:W2:Y:S02]  /*0400*/  LDG.E.64 R18, desc[UR16][R10.64+-0x10] ;  /* 0xfffff0100a127981 */ /* 0x000ea4000c1e1b00 */
[----:B--2---:R-:W-:-:S07]  /*0410*/  DFMA R14, R14, R18, R4 ;  /* 0x000000120e0e722b */ /* 0x004fce0000000004 */
[----:B------:R2:W-:Y:S04]  /*0420*/  STG.E.64 desc[UR16][R2.64], R14 ;  /* 0x0000000e02007986 */ /* 0x0005e8000c101b10 */
[----:B---3--:R-:W3:Y:S04]  /*0430*/  LDG.E.64 R16, desc[UR16][R8.64+-0x8] ;  /* 0xfffff81008107981 */ /* 0x008ee8000c1e1b00 */
        /* <DEDUP_REMOVED lines=27> */
[----:B------:R-:W5:Y:S04]  /*05f0*/  LDG.E.64 R4, desc[UR16][R8.64+0x30] ;  /* 0x0000301008047981 */ /* 0x000f68000c1e1b00 */
[----:B--2---:R-:W5:Y:S02]  /*0600*/  LDG.E.64 R14, desc[UR16][R10.64+0x30] ;  /* 0x000030100a0e7981 */ /* 0x004f64000c1e1b00 */
[----:B-----5:R-:W-:-:S07]  /*0610*/  DFMA R14, R4, R14, R18 ;  /* 0x0000000e040e722b */ /* 0x020fce0000000012 */
[----:B------:R4:W-:Y:S04]  /*0620*/  STG.E.64 desc[UR16][R2.64], R14 ;  /* 0x0000000e02007986 */ /* 0x0009e8000c101b10 */
[----:B---3--:R-:W2:Y:S04]  /*0630*/  LDG.E.64 R16, desc[UR16][R10.64+0x38] ;  /* 0x000038100a107981 */ /* 0x008ea8000c1e1b00 */
[----:B------:R-:W2:Y:S01]  /*0640*/  LDG.E.64 R4, desc[UR16][R8.64+0x38] ;  /* 0x0000381008047981 */ /* 0x000ea2000c1e1b00 */
[----:B------:R-:W-:Y:S01]  /*0650*/  UIADD3 UR11, UPT, UPT, UR11, 0x10, URZ ;  /* 0x000000100b0b7890 */ /* 0x000fe2000fffe0ff */
[----:B-1----:R-:W-:Y:S01]  /*0660*/  IADD3 R12, P0, PT, R8, 0x80, RZ ;  /* 0x00000080080c7810 */ /* 0x002fe20007f1e0ff */
[----:B------:R-:W-:-:S02]  /*0670*/  VIADD R6, R6, 0x10 ;  /* 0x0000001006067836 */ /* 0x000fc40000000000 */
[----:B------:R-:W-:Y:S02]  /*0680*/  UISETP.NE.AND UP1, UPT, UR11, URZ, UPT ;  /* 0x000000ff0b00728c */ /* 0x000fe4000bf25270 */
[----:B------:R-:W-:Y:S01]  /*0690*/  IMAD.X R13, RZ, RZ, R9, P0 ;  /* 0x000000ffff0d7224 */ /* 0x000fe200000e0609 */
[----:B--2---:R-:W-:-:S07]  /*06a0*/  DFMA R4, R4, R16, R14 ;  /* 0x000000100404722b */ /* 0x004fce000000000e */
[----:B------:R4:W-:Y:S01]  /*06b0*/  STG.E.64 desc[UR16][R2.64], R4 ;  /* 0x0000000402007986 */ /* 0x0009e2000c101b10 */
[----:B------:R-:W-:Y:S05]  /*06c0*/  BRA.U UP1, `(.L_x_3) ;  /* 0xfffffff901d47547 */ /* 0x000fea000b83ffff */
.L_x_2:
[----:B------:R-:W-:Y:S05]  /*06d0*/  BRA.U !UP0, `(.L_x_1) ;  /* 0x0000000508687547 */ /* 0x000fea000b800000 */
[----:B------:R-:W-:Y:S02]  /*06e0*/  UISETP.GE.U32.AND UP0, UPT, UR9, 0x8, UPT ;  /* 0x000000080900788c */ /* 0x000fe4000bf06070 */
[----:B------:R-:W-:-:S04]  /*06f0*/  ULOP3.LUT UR5, UR8, 0x7, URZ, 0xc0, !UPT ;  /* 0x0000000708057892 */ /* 0x000fc8000f8ec0ff */
[----:B------:R-:W-:-:S03]  /*0700*/  UISETP.NE.AND UP1, UPT, UR5, URZ, UPT ;  /* 0x000000ff0500728c */ /* 0x000fc6000bf25270 */
[----:B------:R-:W-:Y:S08]  /*0710*/  BRA.U !UP0, `(.L_x_4) ;  /* 0x0000000108987547 */ /* 0x000ff0000b800000 */
[----:B------:R-:W1:Y:S01]  /*0720*/  LDC.64 R8, c[0x0][0x388] ;  /* 0x0000e200ff087b82 */ /* 0x000e620000000a00 */
[----:B------:R-:W-:-:S07]  /*0730*/  IADD3 R13, PT, PT, R0, R7, RZ ;  /* 0x00000007000d7210 */ /* 0x000fce0007ffe0ff */
[----:B------:R-:W2:Y:S01]  /*0740*/  LDC.64 R10, c[0x0][0x380] ;  /* 0x0000e000ff0a7b82 */ /* 0x000ea20000000a00 */
[----:B-1----:R-:W-:-:S05]  /*0750*/  IMAD.WIDE R8, R13, 0x8, R8 ;  /* 0x000000080d087825 */ /* 0x002fca00078e0208 */
[----:B----4-:R-:W3:Y:S01]  /*0760*/  LDG.E.64 R14, desc[UR16][R8.64] ;  /* 0x00000010080e7981 */ /* 0x010ee2000c1e1b00 */
[----:B--2---:R-:W-:-:S05]  /*0770*/  IMAD.WIDE.U32 R10, R7, 0x8, R10 ;  /* 0x00000008070a7825 */ /* 0x004fca00078e000a */
[----:B------:R-:W3:Y:S02]  /*0780*/  LDG.E.64 R12, desc[UR16][R10.64] ;  /* 0x000000100a0c7981 */ /* 0x000ee4000c1e1b00 */
[----:B---3--:R-:W-:-:S07]  /*0790*/  DFMA R12, R12, R14, R4 ;  /* 0x0000000e0c0c722b */ /* 0x008fce0000000004 */
        /* <DEDUP_REMOVED lines=21> */
[----:B------:R-:W4:Y:S04]  /*08f0*/  LDG.E.64 R4, desc[UR16][R10.64+0x30] ;  /* 0x000030100a047981 */ /* 0x000f28000c1e1b00 */
[----:B--2---:R-:W4:Y:S02]  /*0900*/  LDG.E.64 R14, desc[UR16][R8.64+0x30] ;  /* 0x00003010080e7981 */ /* 0x004f24000c1e1b00 */
[----:B----4-:R-:W-:-:S07]  /*0910*/  DFMA R14, R4, R14, R18 ;  /* 0x0000000e040e722b */ /* 0x010fce0000000012 */
[----:B------:R1:W-:Y:S04]  /*0920*/  STG.E.64 desc[UR16][R2.64], R14 ;  /* 0x0000000e02007986 */ /* 0x0003e8000c101b10 */
[----:B------:R-:W2:Y:S04]  /*0930*/  LDG.E.64 R4, desc[UR16][R10.64+0x38] ;  /* 0x000038100a047981 */ /* 0x000ea8000c1e1b00 */
[----:B---3--:R-:W2:Y:S01]  /*0940*/  LDG.E.64 R16, desc[UR16][R8.64+0x38] ;  /* 0x0000381008107981 */ /* 0x008ea2000c1e1b00 */
[----:B------:R-:W-:Y:S01]  /*0950*/  VIADD R7, R7, 0x8 ;  /* 0x0000000807077836 */ /* 0x000fe20000000000 */
[----:B--2---:R-:W-:-:S07]  /*0960*/  DFMA R4, R4, R16, R14 ;  /* 0x000000100404722b */ /* 0x004fce000000000e */
[----:B------:R1:W-:Y:S04]  /*0970*/  STG.E.64 desc[UR16][R2.64], R4 ;  /* 0x0000000402007986 */ /* 0x0003e8000c101b10 */
.L_x_4:
[----:B------:R-:W-:Y:S05]  /*0980*/  BRA.U !UP1, `(.L_x_1) ;  /* 0x0000000109bc7547 */ /* 0x000fea000b800000 */
[----:B------:R-:W-:Y:S02]  /*0990*/  UISETP.GE.U32.AND UP0, UPT, UR5, 0x4, UPT ;  /* 0x000000040500788c */ /* 0x000fe4000bf06070 */
[----:B------:R-:W-:-:S04]  /*09a0*/  ULOP3.LUT UR4, UR8, 0x3, URZ, 0xc0, !UPT ;  /* 0x0000000308047892 */ /* 0x000fc8000f8ec0ff */
[----:B------:R-:W-:-:S03]  /*09b0*/  UISETP.NE.AND UP1, UPT, UR4, URZ, UPT ;  /* 0x000000ff0400728c */ /* 0x000fc6000bf25270 */
[----:B------:R-:W-:Y:S08]  /*09c0*/  BRA.U !UP0, `(.L_x_5) ;  /* 0x0000000108587547 */ /* 0x000ff0000b800000 */
[----:B------:R-:W2:Y:S01]  /*09d0*/  LDC.64 R8, c[0x0][0x388] ;  /* 0x0000e200ff087b82 */ /* 0x000ea20000000a00 */
[----:B-1----:R-:W-:-:S07]  /*09e0*/  IADD3 R13, PT, PT, R0, R7, RZ ;  /* 0x00000007000d7210 */ /* 0x002fce0007ffe0ff */
[----:B------:R-:W1:Y:S01]  /*09f0*/  LDC.64 R10, c[0x0][0x380] ;  /* 0x0000e000ff0a7b82 */ /* 0x000e620000000a00 */
[----:B--2---:R-:W-:-:S05]  /*0a00*/  IMAD.WIDE R8, R13, 0x8, R8 ;  /* 0x000000080d087825 */ /* 0x004fca00078e0208 */
[----:B----4-:R-:W2:Y:S01]  /*0a10*/  LDG.E.64 R14, desc[UR16][R8.64] ;  /* 0x00000010080e7981 */ /* 0x010ea2000c1e1b00 */
[----:B-1----:R-:W-:-:S05]  /*0a20*/  IMAD.WIDE.U32 R10, R7, 0x8, R10 ;  /* 0x00000008070a7825 */ /* 0x002fca00078e000a */
[----:B------:R-:W2:Y:S02]  /*0a30*/  LDG.E.64 R12, desc[UR16][R10.64] ;  /* 0x000000100a0c7981 */ /* 0x000ea4000c1e1b00 */
[----:B--2---:R-:W-:-:S07]  /*0a40*/  DFMA R12, R12, R14, R4 ;  /* 0x0000000e0c0c722b */ /* 0x004fce0000000004 */
[----:B------:R2:W-:Y:S04]  /*0a50*/  STG.E.64 desc[UR16][R2.64], R12 ;  /* 0x0000000c02007986 */ /* 0x0005e8000c101b10 */
[----:B0-----:R-:W3:Y:S04]  /*0a60*/  LDG.E.64 R4, desc[UR16][R10.64+0x8] ;  /* 0x000008100a047981 */ /* 0x001ee8000c1e1b00 */
[----:B------:R-:W3:Y:S02]  /*0a70*/  LDG.E.64 R14, desc[UR16][R8.64+0x8] ;  /* 0x00000810080e7981 */ /* 0x000ee4000c1e1b00 */
[----:B---3--:R-:W-:-:S07]  /*0a80*/  DFMA R14, R4, R14, R12 ;  /* 0x0000000e040e722b */ /* 0x008fce000000000c */
[----:B------:R2:W-:Y:S04]  /*0a90*/  STG.E.64 desc[UR16][R2.64], R14 ;  /* 0x0000000e02007986 */ /* 0x0005e8000c101b10 */
[----:B------:R-:W3:Y:S04]  /*0aa0*/  LDG.E.64 R4, desc[UR16][R10.64+0x10] ;  /* 0x000010100a047981 */ /* 0x000ee8000c1e1b00 */
[----:B------:R-:W3:Y:S02]  /*0ab0*/  LDG.E.64 R16, desc[UR16][R8.64+0x10] ;  /* 0x0000101008107981 */ /* 0x000ee4000c1e1b00 */
[----:B---3--:R-:W-:-:S07]  /*0ac0*/  DFMA R16, R4, R16, R14 ;  /* 0x000000100410722b */ /* 0x008fce000000000e */
[----:B------:R2:W-:Y:S04]  /*0ad0*/  STG.E.64 desc[UR16][R2.64], R16 ;  /* 0x0000001002007986 */ /* 0x0005e8000c101b10 */
[----:B------:R-:W3:Y:S04]  /*0ae0*/  LDG.E.64 R4, desc[UR16][R10.64+0x18] ;  /* 0x000018100a047981 */ /* 0x000ee8000c1e1b00 */
[----:B------:R-:W3:Y:S01]  /*0af0*/  LDG.E.64 R18, desc[UR16][R8.64+0x18] ;  /* 0x0000181008127981 */ /* 0x000ee2000c1e1b00 */
[----:B------:R-:W-:Y:S01]  /*0b00*/  VIADD R7, R7, 0x4 ;  /* 0x0000000407077836 */ /* 0x000fe20000000000 */
[----:B---3--:R-:W-:-:S07]  /*0b10*/  DFMA R4, R4, R18, R16 ;  /* 0x000000120404722b */ /* 0x008fce0000000010 */
[----:B------:R2:W-:Y:S04]  /*0b20*/  STG.E.64 desc[UR16][R2.64], R4 ;  /* 0x0000000402007986 */ /* 0x0005e8000c101b10 */
.L_x_5:
[----:B------:R-:W-:Y:S05]  /*0b30*/  BRA.U !UP1, `(.L_x_1) ;  /* 0x0000000109507547 */ /* 0x000fea000b800000 */
[----:B------:R-:W3:Y:S01]  /*0b40*/  LDC.64 R8, c[0x0][0x380] ;  /* 0x0000e000ff087b82 */ /* 0x000ee20000000a00 */
[----:B-12---:R-:W-:Y:S01]  /*0b50*/  IADD3 R13, PT, PT, R0, R7, RZ ;  /* 0x00000007000d7210 */ /* 0x006fe20007ffe0ff */
[----:B------:R-:W-:-:S06]  /*0b60*/  UIADD3 UR4, UPT, UPT, -UR4, URZ, URZ ;  /* 0x000000ff04047290 */ /* 0x000fcc000fffe1ff */
[----:B------:R-:W1:Y:S01]  /*0b70*/  LDC.64 R10, c[0x0][0x388] ;  /* 0x0000e200ff0a7b82 */ /* 0x000e620000000a00 */
[----:B---3--:R-:W-:-:S04]  /*0b80*/  IMAD.WIDE.U32 R8, R7, 0x8, R8 ;  /* 0x0000000807087825 */ /* 0x008fc800078e0008 */
[----:B------:R-:W-:Y:S01]  /*0b90*/  IMAD.MOV.U32 R0, RZ, RZ, R8 ;  /* 0x000000ffff007224 */ /* 0x000fe200078e0008 */
[----:B----4-:R-:W-:-:S07]  /*0ba0*/  MOV R15, R9 ;  /* 0x00000009000f7202 */ /* 0x010fce0000000f00 */
.L_x_6:
[----:B-1----:R-:W-:Y:S01]  /*0bb0*/  IMAD.WIDE R6, R13, 0x8, R10 ;  /* 0x000000080d067825 */ /* 0x002fe200078e020a */
[----:B------:R-:W-:-:S03]  /*0bc0*/  MOV R9, R15 ;  /* 0x0000000f00097202 */ /* 0x000fc60000000f00 */
[----:B------:R-:W-:Y:S02]  /*0bd0*/  IMAD.MOV.U32 R8, RZ, RZ, R0 ;  /* 0x000000ffff087224 */ /* 0x000fe400078e0000 */
[----:B------:R-:W0:Y:S04]  /*0be0*/  LDG.E.64 R6, desc[UR16][R6.64] ;  /* 0x0000001006067981 */ /* 0x000e28000c1e1b00 */
[----:B------:R-:W0:Y:S01]  /*0bf0*/  LDG.E.64 R8, desc[UR16][R8.64] ;  /* 0x0000001008087981 */ /* 0x000e22000c1e1b00 */
[----:B------:R-:W-:Y:S01]  /*0c00*/  UIADD3 UR4, UPT, UPT, UR4, 0x1, URZ ;  /* 0x0000000104047890 */ /* 0x000fe2000fffe0ff */
[----:B------:R-:W-:Y:S01]  /*0c10*/  IADD3 R0, P0, PT, R0, 0x8, RZ ;  /* 0x0000000800007810 */ /* 0x000fe20007f1e0ff */
[----:B------:R-:W-:Y:S02]  /*0c20*/  VIADD R13, R13, 0x1 ;  /* 0x000000010d0d7836 */ /* 0x000fe40000000000 */
[----:B------:R-:W-:Y:S01]  /*0c30*/  UISETP.NE.AND UP0, UPT, UR4, URZ, UPT ;  /* 0x000000ff0400728c */ /* 0x000fe2000bf05270 */
[----:B------:R-:W-:Y:S01]  /*0c40*/  IADD3.X R15, PT, PT, RZ, R15, RZ, P0, !PT ;  /* 0x0000000fff0f7210 */ /* 0x000fe200007fe4ff */
[----:B0--3--:R-:W-:-:S07]  /*0c50*/  DFMA R4, R8, R6, R4 ;  /* 0x000000060804722b */ /* 0x009fce0000000004 */
[----:B------:R3:W-:Y:S01]  /*0c60*/  STG.E.64 desc[UR16][R2.64], R4 ;  /* 0x0000000402007986 */ /* 0x0007e2000c101b10 */
[----:B------:R-:W-:Y:S05]  /*0c70*/  BRA.U UP0, `(.L_x_6) ;  /* 0xfffffffd00cc7547 */ /* 0x000fea000b83ffff */
.L_x_1:
[----:B------:R-:W-:Y:S01]  /*0c80*/  IMAD.MOV.U32 R6, RZ, RZ, 0x652b82fe ;  /* 0x652b82feff067424 */ /* 0x000fe200078e00ff */
[----:B------:R-:W-:Y:S01]  /*0c90*/  MOV R7, 0x3ff71547 ;  /* 0x3ff7154700077802 */ /* 0x000fe20000000f00 */
[----:B------:R-:W-:Y:S01]  /*0ca0*/  UMOV UR4, 0xfefa39ef ;  /* 0xfefa39ef00047882 */ /* 0x000fe20000000000 */
[----:B------:R-:W-:Y:S01]  /*0cb0*/  UMOV UR5, 0x3fe62e42 ;  /* 0x3fe62e4200057882 */ /* 0x000fe20000000000 */
[----:B-12---:R-:W-:Y:S01]  /*0cc0*/  DADD R12, -RZ, -R4 ;  /* 0x00000000ff0c7229 */ /* 0x006fe20000000904 */
[----:B------:R-:W-:Y:S02]  /*0cd0*/  BSSY.RECONVERGENT B0, `(.L_x_7) ;  /* 0x0000037000007945 */ /* 0x000fe40003800200 */
[----:B------:R-:W-:-:S07]  /*0ce0*/  DFMA R6, R4, -R6, 6.75539944105574400000e+15 ;  /* 0x433800000406742b */ /* 0x000fce0000000806 */
[----:B------:R-:W-:Y:S01]  /*0cf0*/  FSETP.GEU.AND P0, PT, |R13|, 4.1917929649353027344, PT ;  /* 0x4086232b0d00780b */ /* 0x000fe20003f0e200 */
[----:B------:R-:W-:-:S08]  /*0d00*/  DADD R8, R6, -6.75539944105574400000e+15 ;  /* 0xc338000006087429 */ /* 0x000fd00000000000 */
[----:B------:R-:W-:Y:S01]  /*0d10*/  DFMA R10, R8, -UR4, -R4 ;  /* 0x80000004080a7c2b */ /* 0x000fe20008000804 */
[----:B------:R-:W-:Y:S01]  /*0d20*/  UMOV UR4, 0x3b39803f ;  /* 0x3b39803f00047882 */ /* 0x000fe20000000000 */
[----:B------:R-:W-:-:S06]  /*0d30*/  UMOV UR5, 0x3c7abc9e ;  /* 0x3c7abc9e00057882 */ /* 0x000fcc0000000000 */
[----:B------:R-:W-:Y:S01]  /*0d40*/  DFMA R8, R8, -UR4, R10 ;  /* 0x8000000408087c2b */ /* 0x000fe2000800000a */
[----:B------:R-:W-:Y:S01]  /*0d50*/  UMOV UR4, 0x69ce2bdf ;  /* 0x69ce2bdf00047882 */ /* 0x000fe20000000000 */
[----:B------:R-:W-:Y:S01]  /*0d60*/  IMAD.MOV.U32 R10, RZ, RZ, -0x35dec16 ;  /* 0xfca213eaff0a7424 */ /* 0x000fe200078e00ff */
[----:B------:R-:W-:Y:S01]  /*0d70*/  MOV R11, 0x3e928af3 ;  /* 0x3e928af3000b7802 */ /* 0x000fe20000000f00 */
[----:B------:R-:W-:-:S05]  /*0d80*/  UMOV UR5, 0x3e5ade15 ;  /* 0x3e5ade1500057882 */ /* 0x000fca0000000000 */
[----:B------:R-:W-:Y:S01]  /*0d90*/  DFMA R10, R8, UR4, R10 ;  /* 0x00000004080a7c2b */ /* 0x000fe2000800000a */
[----:B------:R-:W-:Y:S01]  /*0da0*/  UMOV UR4, 0x62401315 ;  /* 0x6240131500047882 */ /* 0x000fe20000000000 */
[----:B------:R-:W-:-:S06]  /*0db0*/  UMOV UR5, 0x3ec71dee ;  /* 0x3ec71dee00057882 */ /* 0x000fcc0000000000 */
[----:B------:R-:W-:Y:S01]  /*0dc0*/  DFMA R10, R8, R10, UR4 ;  /* 0x00000004080a7e2b */ /* 0x000fe2000800000a */
        /* <DEDUP_REMOVED lines=20> */
[----:B------:R-:W-:-:S08]  /*0f10*/  DFMA R10, R8, R10, UR4 ;  /* 0x00000004080a7e2b */ /* 0x000fd0000800000a */
[----:B------:R-:W-:-:S08]  /*0f20*/  DFMA R10, R8, R10, 1 ;  /* 0x3ff00000080a742b */ /* 0x000fd0000000000a */
[----:B------:R-:W-:-:S10]  /*0f30*/  DFMA R10, R8, R10, 1 ;  /* 0x3ff00000080a742b */ /* 0x000fd4000000000a */
[----:B------:R-:W-:Y:S01]  /*0f40*/  IMAD R9, R6, 0x100000, R11 ;  /* 0x0010000006097824 */ /* 0x000fe200078e020b */
[----:B------:R-:W-:Y:S01]  /*0f50*/  MOV R8, R10 ;  /* 0x0000000a00087202 */ /* 0x000fe20000000f00 */
[----:B------:R-:W-:Y:S06]  /*0f60*/  @!P0 BRA `(.L_x_8) ;  /* 0x0000000000348947 */ /* 0x000fec0003800000 */
[----:B------:R-:W-:Y:S01]  /*0f70*/  FSETP.GEU.AND P1, PT, |R13|, 4.2275390625, PT ;  /* 0x408748000d00780b */ /* 0x000fe20003f2e200 */
[C---:B------:R-:W-:Y:S02]  /*0f80*/  DADD R8, -R4.reuse, +INF ;  /* 0x7ff0000004087429 */ /* 0x040fe40000000100 */
[----:B------:R-:W-:-:S08]  /*0f90*/  DSETP.GT.AND P0, PT, R4, RZ, PT ;  /* 0x000000ff0400722a */ /* 0x000fd00003f04000 */
[----:B------:R-:W-:Y:S02]  /*0fa0*/  FSEL R8, R8, RZ, !P0 ;  /* 0x000000ff08087208 */ /* 0x000fe40004000000 */
[----:B------:R-:W-:Y:S01]  /*0fb0*/  @!P1 LEA.HI R0, R6, R6, RZ, 0x1 ;  /* 0x0000000606009211 */ /* 0x000fe200078f08ff */
[----:B0--34-:R-:W-:Y:S01]  /*0fc0*/  @!P1 IMAD.MOV.U32 R4, RZ, RZ, R10 ;  /* 0x000000ffff049224 */ /* 0x019fe200078e000a */
[----:B------:R-:W-:Y:S02]  /*0fd0*/  FSEL R9, R9, RZ, !P0 ;  /* 0x000000ff09097208 */ /* 0x000fe40004000000 */
[----:B------:R-:W-:-:S05]  /*0fe0*/  @!P1 SHF.R.S32.HI R5, RZ, 0x1, R0 ;  /* 0x00000001ff059819 */ /* 0x000fca0000011400 */
[----:B------:R-:W-:Y:S01]  /*0ff0*/  @!P1 IMAD.IADD R6, R6, 0x1, -R5 ;  /* 0x0000000106069824 */ /* 0x000fe200078e0a05 */
[----:B------:R-:W-:-:S04]  /*1000*/  @!P1 LEA R5, R5, R11, 0x14 ;  /* 0x0000000b05059211 */ /* 0x000fc800078ea0ff */
[----:B------:R-:W-:Y:S02]  /*1010*/  @!P1 LEA R7, R6, 0x3ff00000, 0x14 ;  /* 0x3ff0000006079811 */ /* 0x000fe400078ea0ff */
[----:B------:R-:W-:-:S06]  /*1020*/  @!P1 MOV R6, RZ ;  /* 0x000000ff00069202 */ /* 0x000fcc0000000f00 */
[----:B------:R-:W-:-:S11]  /*1030*/  @!P1 DMUL R8, R4, R6 ;  /* 0x0000000604089228 */ /* 0x000fd60000000000 */
.L_x_8:
[----:B------:R-:W-:Y:S05]  /*1040*/  BSYNC.RECONVERGENT B0 ;  /* 0x0000000000007941 */ /* 0x000fea0003800200 */
.L_x_7:
[----:B------:R-:W-:Y:S01]  /*1050*/  DADD R10, R8, 1 ;  /* 0x3ff00000080a7429 */ /* 0x000fe20000000000 */
[----:B------:R-:W-:Y:S05]  /*1060*/  BSSY.RECONVERGENT B0, `(.L_x_9) ;  /* 0x000000e000007945 */ /* 0x000fea0003800200 */
[----:B0--34-:R-:W0:Y:S04]  /*1070*/  MUFU.RCP64H R5, R11 ;  /* 0x0000000b00057308 */ /* 0x019e280000001800 */
[----:B------:R-:W-:-:S05]  /*1080*/  VIADD R4, R11, 0x300402 ;  /* 0x003004020b047836 */ /* 0x000fca0000000000 */
[----:B------:R-:W-:Y:S01]  /*1090*/  FSETP.GEU.AND P0, PT, |R4|, 5.8789094863358348022e-39, PT ;  /* 0x004004020400780b */ /* 0x000fe20003f0e200 */
[----:B0-----:R-:W-:-:S08]  /*10a0*/  DFMA R6, -R10, R4, 1 ;  /* 0x3ff000000a06742b */ /* 0x001fd00000000104 */
[----:B------:R-:W-:-:S08]  /*10b0*/  DFMA R6, R6, R6, R6 ;  /* 0x000000060606722b */ /* 0x000fd00000000006 */
[----:B------:R-:W-:-:S08]  /*10c0*/  DFMA R6, R4, R6, R4 ;  /* 0x000000060406722b */ /* 0x000fd00000000004 */
[----:B------:R-:W-:-:S08]  /*10d0*/  DFMA R8, -R10, R6, 1 ;  /* 0x3ff000000a08742b */ /* 0x000fd00000000106 */
[----:B------:R-:W-:Y:S01]  /*10e0*/  DFMA R6, R6, R8, R6 ;  /* 0x000000080606722b */ /* 0x000fe20000000006 */
[----:B------:R-:W-:Y:S10]  /*10f0*/  @P0 BRA `(.L_x_10) ;  /* 0x0000000000100947 */ /* 0x000ff40003800000 */
[----:B------:R-:W-:-:S04]  /*1100*/  LOP3.LUT R0, R11, 0x7fffffff, RZ, 0xc0, !PT ;  /* 0x7fffffff0b007812 */ /* 0x000fc800078ec0ff */
[----:B------:R-:W-:Y:S02]  /*1110*/  IADD3 R8, PT, PT, R0, -0x100000, RZ ;  /* 0xfff0000000087810 */ /* 0x000fe40007ffe0ff */
[----:B------:R-:W-:-:S07]  /*1120*/  MOV R0, 0x1140 ;  /* 0x0000114000007802 */ /* 0x000fce0000000f00 */
[----:B------:R-:W-:Y:S05]  /*1130*/  CALL.REL.NOINC `($__internal_0_$__cuda_sm20_dblrcp_rn_slowpath_v3) ;  /* 0x00000000000c7944 */ /* 0x000fea0003c00000 */
.L_x_10:
[----:B------:R-:W-:Y:S05]  /*1140*/  BSYNC.RECONVERGENT B0 ;  /* 0x0000000000007941 */ /* 0x000fea0003800200 */
.L_x_9:
[----:B------:R-:W-:Y:S01]  /*1150*/  STG.E.64 desc[UR16][R2.64], R6 ;  /* 0x0000000602007986 */ /* 0x000fe2000c101b10 */
[----:B------:R-:W-:Y:S05]  /*1160*/  EXIT ;  /* 0x000000000000794d */ /* 0x000fea0003800000 */
        .weak           $__internal_0_$__cuda_sm20_dblrcp_rn_slowpath_v3
        .type           $__internal_0_$__cuda_sm20_dblrcp_rn_slowpath_v3,@function
        .size           $__internal_0_$__cuda_sm20_dblrcp_rn_slowpath_v3,(.L_x_16 - $__internal_0_$__cuda_sm20_dblrcp_rn_slowpath_v3)
$__internal_0_$__cuda_sm20_dblrcp_rn_slowpath_v3:
[----:B------:R-:W-:Y:S01]  /*1170*/  IMAD.MOV.U32 R4, RZ, RZ, R10 ;  /* 0x000000ffff047224 */ /* 0x000fe200078e000a */
[----:B------:R-:W-:Y:S01]  /*1180*/  MOV R5, R11 ;  /* 0x0000000b00057202 */ /* 0x000fe20000000f00 */
[----:B------:R-:W-:Y:S05]  /*1190*/  BSSY.RECONVERGENT B1, `(.L_x_11) ;  /* 0x0000024000017945 */ /* 0x000fea0003800200 */
[----:B------:R-:W-:-:S14]  /*11a0*/  DSETP.GTU.AND P0, PT, |R4|, +INF , PT ;  /* 0x7ff000000400742a */ /* 0x000fdc0003f0c200 */
[----:B------:R-:W-:Y:S05]  /*11b0*/  @P0 BRA `(.L_x_12) ;  /* 0x00000000007c0947 */ /* 0x000fea0003800000 */
[----:B------:R-:W-:-:S05]  /*11c0*/  LOP3.LUT R10, R11, 0x7fffffff, RZ, 0xc0, !PT ;  /* 0x7fffffff0b0a7812 */ /* 0x000fca00078ec0ff */
[----:B------:R-:W-:-:S05]  /*11d0*/  VIADD R6, R10, 0xffffffff ;  /* 0xffffffff0a067836 */ /* 0x000fca0000000000 */
[----:B------:R-:W-:-:S13]  /*11e0*/  ISETP.GE.U32.AND P0, PT, R6, 0x7fefffff, PT ;  /* 0x7fefffff0600780c */ /* 0x000fda0003f06070 */
[----:B------:R-:W-:Y:S02]  /*11f0*/  @P0 LOP3.LUT R7, R5, 0x7ff00000, RZ, 0x3c, !PT ;  /* 0x7ff0000005070812 */ /* 0x000fe400078e3cff */
[----:B------:R-:W-:Y:S01]  /*1200*/  @P0 MOV R6, RZ ;  /* 0x000000ff00060202 */ /* 0x000fe20000000f00 */
[----:B------:R-:W-:Y:S06]  /*1210*/  @P0 BRA `(.L_x_13) ;  /* 0x00000000006c0947 */ /* 0x000fec0003800000 */
[----:B------:R-:W-:-:S13]  /*1220*/  ISETP.GE.U32.AND P0, PT, R10, 0x1000001, PT ;  /* 0x010000010a00780c */ /* 0x000fda0003f06070 */
[----:B------:R-:W-:Y:S05]  /*1230*/  @!P0 BRA `(.L_x_14) ;  /* 0x0000000000348947 */ /* 0x000fea0003800000 */
[----:B------:R-:W-:Y:S01]  /*1240*/  VIADD R7, R5, 0xc0200000 ;  /* 0xc020000005077836 */ /* 0x000fe20000000000 */
[----:B------:R-:W-:-:S03]  /*1250*/  MOV R6, R4 ;  /* 0x0000000400067202 */ /* 0x000fc60000000f00 */
[----:B------:R-:W0:Y:S03]  /*1260*/  MUFU.RCP64H R9, R7 ;  /* 0x0000000700097308 */ /* 0x000e260000001800 */
[----:B0-----:R-:W-:-:S08]  /*1270*/  DFMA R10, -R6, R8, 1 ;  /* 0x3ff00000060a742b */ /* 0x001fd00000000108 */
[----:B------:R-:W-:-:S08]  /*1280*/  DFMA R10, R10, R10, R10 ;  /* 0x0000000a0a0a722b */ /* 0x000fd0000000000a */
[----:B------:R-:W-:-:S08]  /*1290*/  DFMA R10, R8, R10, R8 ;  /* 0x0000000a080a722b */ /* 0x000fd00000000008 */
[----:B------:R-:W-:-:S08]  /*12a0*/  DFMA R8, -R6, R10, 1 ;  /* 0x3ff000000608742b */ /* 0x000fd0000000010a */
[----:B------:R-:W-:-:S08]  /*12b0*/  DFMA R8, R10, R8, R10 ;  /* 0x000000080a08722b */ /* 0x000fd0000000000a */
[----:B------:R-:W-:-:S08]  /*12c0*/  DMUL R8, R8, 2.2250738585072013831e-308 ;  /* 0x0010000008087828 */ /* 0x000fd00000000000 */
[----:B------:R-:W-:-:S08]  /*12d0*/  DFMA R4, -R4, R8, 1 ;  /* 0x3ff000000404742b */ /* 0x000fd00000000108 */
[----:B------:R-:W-:-:S08]  /*12e0*/  DFMA R4, R4, R4, R4 ;  /* 0x000000040404722b */ /* 0x000fd00000000004 */
[----:B------:R-:W-:Y:S01]  /*12f0*/  DFMA R6, R8, R4, R8 ;  /* 0x000000040806722b */ /* 0x000fe20000000008 */
[----:B------:R-:W-:Y:S10]  /*1300*/  BRA `(.L_x_13) ;  /* 0x0000000000307947 */ /* 0x000ff40003800000 */
.L_x_14:
[----:B------:R-:W-:Y:S01]  /*1310*/  DMUL R4, R4, 8.11296384146066816958e+31 ;  /* 0x4690000004047828 */ /* 0x000fe20000000000 */
[----:B------:R-:W-:-:S05]  /*1320*/  IMAD.MOV.U32 R6, RZ, RZ, R8 ;  /* 0x000000ffff067224 */ /* 0x000fca00078e0008 */
[----:B------:R-:W0:Y:S02]  /*1330*/  MUFU.RCP64H R7, R5 ;  /* 0x0000000500077308 */ /* 0x000e240000001800 */
[----:B0-----:R-:W-:-:S08]  /*1340*/  DFMA R8, -R4, R6, 1 ;  /* 0x3ff000000408742b */ /* 0x001fd00000000106 */
[----:B------:R-:W-:-:S08]  /*1350*/  DFMA R8, R8, R8, R8 ;  /* 0x000000080808722b */ /* 0x000fd00000000008 */
[----:B------:R-:W-:-:S08]  /*1360*/  DFMA R8, R6, R8, R6 ;  /* 0x000000080608722b */ /* 0x000fd00000000006 */
[----:B------:R-:W-:-:S08]  /*1370*/  DFMA R6, -R4, R8, 1 ;  /* 0x3ff000000406742b */ /* 0x000fd00000000108 */
[----:B------:R-:W-:-:S08]  /*1380*/  DFMA R6, R8, R6, R8 ;  /* 0x000000060806722b */ /* 0x000fd00000000008 */
[----:B------:R-:W-:Y:S01]  /*1390*/  DMUL R6, R6, 8.11296384146066816958e+31 ;  /* 0x4690000006067828 */ /* 0x000fe20000000000 */
[----:B------:R-:W-:Y:S10]  /*13a0*/  BRA `(.L_x_13) ;  /* 0x0000000000087947 */ /* 0x000ff40003800000 */
.L_x_12:
[----:B------:R-:W-:Y:S02]  /*13b0*/  LOP3.LUT R7, R5, 0x80000, RZ, 0xfc, !PT ;  /* 0x0008000005077812 */ /* 0x000fe400078efcff */
[----:B------:R-:W-:-:S07]  /*13c0*/  MOV R6, R4 ;  /* 0x0000000400067202 */ /* 0x000fce0000000f00 */
.L_x_13:
[----:B------:R-:W-:Y:S05]  /*13d0*/  BSYNC.RECONVERGENT B1 ;  /* 0x0000000000017941 */ /* 0x000fea0003800200 */
.L_x_11:
[----:B------:R-:W-:Y:S01]  /*13e0*/  IMAD.MOV.U32 R4, RZ, RZ, R0 ;  /* 0x000000ffff047224 */ /* 0x000fe200078e0000 */
[----:B------:R-:W-:-:S04]  /*13f0*/  MOV R5, 0x0 ;  /* 0x0000000000057802 */ /* 0x000fc80000000f00 */
[----:B------:R-:W-:Y:S05]  /*1400*/  RET.REL.NODEC R4 `(_Z15calc_output_gpuPdS_S_S_i) ;  /* 0xffffffe804fc7950 */ /* 0x000fea0003c3ffff */
.L_x_15:
        /* <DEDUP_REMOVED lines=15> */
.L_x_16:


//--------------------- .nv.shared.reserved.0     --------------------------
	.section	.nv.shared.reserved.0,"aw",@nobits
	.weak		__nv_reservedSMEM_offset_0_alias
	.size		__nv_reservedSMEM_offset_0_alias, 0, 64
	.other		__nv_reservedSMEM_offset_0_alias,@"STO_CUDA_RESERVED_SHARED STV_DEFAULT"
__nv_reservedSMEM_offset_0_alias:
	.zero		0
	.zero		64


//--------------------- .nv.global                --------------------------
	.section	.nv.global,"aw",@nobits
.nv.global:
	.type		_ZN34_INTERNAL_e673c30a_4_k_cu_ec1cb7a26thrust24THRUST_300001_SM_1000_NS12placeholders2_8E,@object
	.size		_ZN34_INTERNAL_e673c30a_4_k_cu_ec1cb7a26thrust24THRUST_300001_SM_1000_NS12placeholders2_8E,(_ZN34_INTERNAL_e673c30a_4_k_cu_ec1cb7a24cuda3std3__436_GLOBAL__N__e673c30a_4_k_cu_ec1cb7a26ignoreE - _ZN34_INTERNAL_e673c30a_4_k_cu_ec1cb7a26thrust24THRUST_300001_SM_1000_NS12placeholders2_8E)
_ZN34_INTERNAL_e673c30a_4_k_cu_ec1cb7a26thrust24THRUST_300001_SM_1000_NS12placeholders2_8E:
	.zero		1
	.type		_ZN34_INTERNAL_e673c30a_4_k_cu_ec1cb7a24cuda3std3__436_GLOBAL__N__e673c30a_4_k_cu_ec1cb7a26ignoreE,@object
	.size		_ZN34_INTERNAL_e673c30a_4_k_cu_ec1cb7a24cuda3std3__436_GLOBAL__N__e673c30a_4_k_cu_ec1cb7a26ignoreE,(_ZN34_INTERNAL_e673c30a_4_k_cu_ec1cb7a24cuda3std6ranges3__45__cpo4dataE - _ZN34_INTERNAL_e673c30a_4_k_cu_ec1cb7a24cuda3std3__436_GLOBAL__N__e673c30a_4_k_cu_ec1cb7a26ignoreE)
_ZN34_INTERNAL_e673c30a_4_k_cu_ec1cb7a24cuda3std3__436_GLOBAL__N__e673c30a_4_k_cu_ec1cb7a26ignoreE:
	.zero		1
	.type		_ZN34_INTERNAL_e673c30a_4_k_cu_ec1cb7a24cuda3std6ranges3__45__cpo4dataE,@object
	.size		_ZN34_INTERNAL_e673c30a_4_k_cu_ec1cb7a24cuda3std6ranges3__45__cpo4dataE,(_ZN34_INTERNAL_e673c30a_4_k_cu_ec1cb7a26thrust24THRUST_300001_SM_1000_NS6system3cpp3parE - _ZN34_INTERNAL_e673c30a_4_k_cu_ec1cb7a24cuda3std6ranges3__45__cpo4dataE)
_ZN34_INTERNAL_e673c30a_4_k_cu_ec1cb7a24cuda3std6ranges3__45__cpo4dataE:
	.zero		1
	.type		_ZN34_INTERNAL_e673c30a_4_k_cu_ec1cb7a26thrust24THRUST_300001_SM_1000_NS6system3cpp3parE,@object
	.size		_ZN34_INTERNAL_e673c30a_4_k_cu_ec1cb7a26thrust24THRUST_300001_SM_1000_NS6system3cpp3parE,(_ZN34_INTERNAL_e673c30a_4_k_cu_ec1cb7a24cuda3std3__45__cpo5beginE - _ZN34_INTERNAL_e673c30a_4_k_cu_ec1cb7a26thrust24THRUST_300001_SM_1000_NS6system3cpp3parE)
_ZN34_INTERNAL_e673c30a_4_k_cu_ec1cb7a26thrust24THRUST_300001_SM_1000_NS6system3cpp3parE:
	.zero		1
	.type		_ZN34_INTERNAL_e673c30a_4_k_cu_ec1cb7a24cuda3std3__45__cpo5beginE,@object
	.size		_ZN34_INTERNAL_e673c30a_4_k_cu_ec1cb7a24cuda3std3__45__cpo5beginE,(_ZN34_INTERNAL_e673c30a_4_k_cu_ec1cb7a24cuda3std6ranges3__45__cpo5beginE - _ZN34_INTERNAL_e673c30a_4_k_cu_ec1cb7a24cuda3std3__45__cpo5beginE)
_ZN34_INTERNAL_e673c30a_4_k_cu_ec1cb7a24cuda3std3__45__cpo5beginE:
	.zero		1
	.type		_ZN34_INTERNAL_e673c30a_4_k_cu_ec1cb7a24cuda3std6ranges3__45__cpo5beginE,@object
	.size		_ZN34_INTERNAL_e673c30a_4_k_cu_ec1cb7a24cuda3std6ranges3__45__cpo5beginE,(_ZN34_INTERNAL_e673c30a_4_k_cu_ec1cb7a26thrust24THRUST_300001_SM_1000_NS6deviceE - _ZN34_INTERNAL_e673c30a_4_k_cu_ec1cb7a24cuda3std6ranges3__45__cpo5beginE)
_ZN34_INTERNAL_e673c30a_4_k_cu_ec1cb7a24cuda3std6ranges3__45__cpo5beginE:
	.zero		1
	.type		_ZN34_INTERNAL_e673c30a_4_k_cu_ec1cb7a26thrust24THRUST_300001_SM_1000_NS6deviceE,@object
	.size		_ZN34_INTERNAL_e673c30a_4_k_cu_ec1cb7a26thrust24THRUST_300001_SM_1000_NS6deviceE,(_ZN34_INTERNAL_e673c30a_4_k_cu_ec1cb7a24cuda3std3__47nulloptE - _ZN34_INTERNAL_e673c30a_4_k_cu_ec1cb7a26thrust24THRUST_300001_SM_1000_NS6deviceE)
_ZN34_INTERNAL_e673c30a_4_k_cu_ec1cb7a26thrust24THRUST_300001_SM_1000_NS6deviceE:
	.zero		1
	.type		_ZN34_INTERNAL_e673c30a_4_k_cu_ec1cb7a24cuda3std3__47nulloptE,@object
	.size		_ZN34_INTERNAL_e673c30a_4_k_cu_ec1cb7a24cuda3std3__47nulloptE,(_ZN34_INTERNAL_e673c30a_4_k_cu_ec1cb7a24cuda3std6ranges3__45__cpo8distanceE - _ZN34_INTERNAL_e673c30a_4_k_cu_ec1cb7a24cuda3std3__47nulloptE)
_ZN34_INTERNAL_e673c30a_4_k_cu_ec1cb7a24cuda3std3__47nulloptE:
	.zero		1
	.type		_ZN34_INTERNAL_e673c30a_4_k_cu_ec1cb7a24cuda3std6ranges3__45__cpo8distanceE,@object
	.size		_ZN34_INTERNAL_e673c30a_4_k_cu_ec1cb7a24cuda3std6ranges3__45__cpo8distanceE,(_ZN34_INTERNAL_e673c30a_4_k_cu_ec1cb7a26thrust24THRUST_300001_SM_1000_NS12placeholders2_4E - _ZN34_INTERNAL_e673c30a_4_k_cu_ec1cb7a24cuda3std6ranges3__45__cpo8distanceE)
_ZN34_INTERNAL_e673c30a_4_k_cu_ec1cb7a24cuda3std6ranges3__45__cpo8distanceE:
	.zero		1
	.type		_ZN34_INTERNAL_e673c30a_4_k_cu_ec1cb7a26thrust24THRUST_300001_SM_1000_NS12placeholders2_4E,@object
	.size		_ZN34_INTERNAL_e673c30a_4_k_cu_ec1cb7a26thrust24THRUST_300001_SM_1000_NS12placeholders2_4E,(_ZN34_INTERNAL_e673c30a_4_k_cu_ec1cb7a24cuda3std3__45__cpo6rbeginE - _ZN34_INTERNAL_e673c30a_4_k_cu_ec1cb7a26thrust24THRUST_300001_SM_1000_NS12placeholders2_4E)
_ZN34_INTERNAL_e673c30a_4_k_cu_ec1cb7a26thrust24THRUST_300001_SM_1000_NS12placeholders2_4E:
	.zero		1
	.type		_ZN34_INTERNAL_e673c30a_4_k_cu_ec1cb7a24cuda3std3__45__cpo6rbeginE,@object
	.size		_ZN34_INTERNAL_e673c30a_4_k_cu_ec1cb7a24cuda3std3__45__cpo6rbeginE,(_ZN34_INTERNAL_e673c30a_4_k_cu_ec1cb7a24cuda3std6ranges3__45__cpo7advanceE - _ZN34_INTERNAL_e673c30a_4_k_cu_ec1cb7a24cuda3std3__45__cpo6rbeginE)
_ZN34_INTERNAL_e673c30a_4_k_cu_ec1cb7a24cuda3std3__45__cpo6rbeginE:
	.zero		1
	.type		_ZN34_INTERNAL_e673c30a_4_k_cu_ec1cb7a24cuda3std6ranges3__45__cpo7advanceE,@object
	.size		_ZN34_INTERNAL_e673c30a_4_k_cu_ec1cb7a24cuda3std6ranges3__45__cpo7advanceE,(_ZN34_INTERNAL_e673c30a_4_k_cu_ec1cb7a26thrust24THRUST_300001_SM_1000_NS12placeholders3_10E - _ZN34_INTERNAL_e673c30a_4_k_cu_ec1cb7a24cuda3std6ranges3__45__cpo7advanceE)
_ZN34_INTERNAL_e673c30a_4_k_cu_ec1cb7a24cuda3std6ranges3__45__cpo7advanceE:
	.zero		1
	.type		_ZN34_INTERNAL_e673c30a_4_k_cu_ec1cb7a26thrust24THRUST_300001_SM_1000_NS12placeholders3_10E,@object
	.size		_ZN34_INTERNAL_e673c30a_4_k_cu_ec1cb7a26thrust24THRUST_300001_SM_1000_NS12placeholders3_10E,(_ZN34_INTERNAL_e673c30a_4_k_cu_ec1cb7a24cuda3std3__48in_placeE - _ZN34_INTERNAL_e673c30a_4_k_cu_ec1cb7a26thrust24THRUST_300001_SM_1000_NS12placeholders3_10E)
_ZN34_INTERNAL_e673c30a_4_k_cu_ec1cb7a26thrust24THRUST_300001_SM_1000_NS12placeholders3_10E:
	.zero		1
	.type		_ZN34_INTERNAL_e673c30a_4_k_cu_ec1cb7a24cuda3std3__48in_placeE,@object
	.size		_ZN34_INTERNAL_e673c30a_4_k_cu_ec1cb7a24cuda3std3__48in_placeE,(_ZN34_INTERNAL_e673c30a_4_k_cu_ec1cb7a24cuda3std6ranges3__45__cpo4sizeE - _ZN34_INTERNAL_e673c30a_4_k_cu_ec1cb7a24cuda3std3__48in_placeE)
_ZN34_INTERNAL_e673c30a_4_k_cu_ec1cb7a24cuda3std3__48in_placeE:
	.zero		1
	.type		_ZN34_INTERNAL_e673c30a_4_k_cu_ec1cb7a24cuda3std6ranges3__45__cpo4sizeE,@object
	.size		_ZN34_INTERNAL_e673c30a_4_k_cu_ec1cb7a24cuda3std6ranges3__45__cpo4sizeE,(_ZN34_INTERNAL_e673c30a_4_k_cu_ec1cb7a26thrust24THRUST_300001_SM_1000_NS12placeholders2_2E - _ZN34_INTERNAL_e673c30a_4_k_cu_ec1cb7a24cuda3std6ranges3__45__cpo4sizeE)
_ZN34_INTERNAL_e673c30a_4_k_cu_ec1cb7a24cuda3std6ranges3__45__cpo4sizeE:
	.zero		1
	.type		_ZN34_INTERNAL_e673c30a_4_k_cu_ec1cb7a26thrust24THRUST_300001_SM_1000_NS12placeholders2_2E,@object
	.size		_ZN34_INTERNAL_e673c30a_4_k_cu_ec1cb7a26thrust24THRUST_300001_SM_1000_NS12placeholders2_2E,(_ZN34_INTERNAL_e673c30a_4_k_cu_ec1cb7a24cuda3std3__45__cpo6cbeginE - _ZN34_INTERNAL_e673c30a_4_k_cu_ec1cb7a26thrust24THRUST_300001_SM_1000_NS12placeholders2_2E)
_ZN34_INTERNAL_e673c30a_4_k_cu_ec1cb7a26thrust24THRUST_300001_SM_1000_NS12placeholders2_2E:
	.zero		1
	.type		_ZN34_INTERNAL_e673c30a_4_k_cu_ec1cb7a24cuda3std3__45__cpo6cbeginE,@object
	.size		_ZN34_INTERNAL_e673c30a_4_k_cu_ec1cb7a24cuda3std3__45__cpo6cbeginE,(_ZN34_INTERNAL_e673c30a_4_k_cu_ec1cb7a24cuda3std6ranges3__45__cpo6cbeginE - _ZN34_INTERNAL_e673c30a_4_k_cu_ec1cb7a24cuda3std3__45__cpo6cbeginE)
_ZN34_INTERNAL_e673c30a_4_k_cu_ec1cb7a24cuda3std3__45__cpo6cbeginE:
	.zero		1
	.type		_ZN34_INTERNAL_e673c30a_4_k_cu_ec1cb7a24cuda3std6ranges3__45__cpo6cbeginE,@object
	.size		_ZN34_INTERNAL_e673c30a_4_k_cu_ec1cb7a24cuda3std6ranges3__45__cpo6cbeginE,(_ZN34_INTERNAL_e673c30a_4_k_cu_ec1cb7a26thrust24THRUST_300001_SM_1000_NS12placeholders2_6E - _ZN34_INTERNAL_e673c30a_4_k_cu_ec1cb7a24cuda3std6ranges3__45__cpo6cbeginE)
_ZN34_INTERNAL_e673c30a_4_k_cu_ec1cb7a24cuda3std6ranges3__45__cpo6cbeginE:
	.zero		1
	.type		_ZN34_INTERNAL_e673c30a_4_k_cu_ec1cb7a26thrust24THRUST_300001_SM_1000_NS12placeholders2_6E,@object
	.size		_ZN34_INTERNAL_e673c30a_4_k_cu_ec1cb7a26thrust24THRUST_300001_SM_1000_NS12placeholders2_6E,(_ZN34_INTERNAL_e673c30a_4_k_cu_ec1cb7a24cuda3std3__45__cpo7crbeginE - _ZN34_INTERNAL_e673c30a_4_k_cu_ec1cb7a26thrust24THRUST_300001_SM_1000_NS12placeholders2_6E)
_ZN34_INTERNAL_e673c30a_4_k_cu_ec1cb7a26thrust24THRUST_300001_SM_1000_NS12placeholders2_6E:
	.zero		1
	.type		_ZN34_INTERNAL_e673c30a_4_k_cu_ec1cb7a24cuda3std3__45__cpo7crbeginE,@object
	.size		_ZN34_INTERNAL_e673c30a_4_k_cu_ec1cb7a24cuda3std3__45__cpo7crbeginE,(_ZN34_INTERNAL_e673c30a_4_k_cu_ec1cb7a24cuda3std6ranges3__45__cpo4nextE - _ZN34_INTERNAL_e673c30a_4_k_cu_ec1cb7a24cuda3std3__45__cpo7crbeginE)
_ZN34_INTERNAL_e673c30a_4_k_cu_ec1cb7a24cuda3std3__45__cpo7crbeginE:
	.zero		1
	.type		_ZN34_INTERNAL_e673c30a_4_k_cu_ec1cb7a24cuda3std6ranges3__45__cpo4nextE,@object
	.size		_ZN34_INTERNAL_e673c30a_4_k_cu_ec1cb7a24cuda3std6ranges3__45__cpo4nextE,(_ZN34_INTERNAL_e673c30a_4_k_cu_ec1cb7a24cuda3std6ranges3__45__cpo4swapE - _ZN34_INTERNAL_e673c30a_4_k_cu_ec1cb7a24cuda3std6ranges3__45__cpo4nextE)
_ZN34_INTERNAL_e673c30a_4_k_cu_ec1cb7a24cuda3std6ranges3__45__cpo4nextE:
	.zero		1
	.type		_ZN34_INTERNAL_e673c30a_4_k_cu_ec1cb7a24cuda3std6ranges3__45__cpo4swapE,@object
	.size		_ZN34_INTERNAL_e673c30a_4_k_cu_ec1cb7a24cuda3std6ranges3__45__cpo4swapE,(_ZN34_INTERNAL_e673c30a_4_k_cu_ec1cb7a26thrust24THRUST_300001_SM_1000_NS8cuda_cub10par_nosyncE - _ZN34_INTERNAL_e673c30a_4_k_cu_ec1cb7a24cuda3std6ranges3__45__cpo4swapE)
_ZN34_INTERNAL_e673c30a_4_k_cu_ec1cb7a24cuda3std6ranges3__45__cpo4swapE:
	.zero		1
	.type		_ZN34_INTERNAL_e673c30a_4_k_cu_ec1cb7a26thrust24THRUST_300001_SM_1000_NS8cuda_cub10par_nosyncE,@object
	.size		_ZN34_INTERNAL_e673c30a_4_k_cu_ec1cb7a26thrust24THRUST_300001_SM_1000_NS8cuda_cub10par_nosyncE,(_ZN34_INTERNAL_e673c30a_4_k_cu_ec1cb7a26thrust24THRUST_300001_SM_1000_NS3seqE - _ZN34_INTERNAL_e673c30a_4_k_cu_ec1cb7a26thrust24THRUST_300001_SM_1000_NS8cuda_cub10par_nosyncE)
_ZN34_INTERNAL_e673c30a_4_k_cu_ec1cb7a26thrust24THRUST_300001_SM_1000_NS8cuda_cub10par_nosyncE:
	.zero		1
	.type		_ZN34_INTERNAL_e673c30a_4_k_cu_ec1cb7a26thrust24THRUST_300001_SM_1000_NS3seqE,@object
	.size		_ZN34_INTERNAL_e673c30a_4_k_cu_ec1cb7a26thrust24THRUST_300001_SM_1000_NS3seqE,(_ZN34_INTERNAL_e673c30a_4_k_cu_ec1cb7a24cuda3std3__420unreachable_sentinelE - _ZN34_INTERNAL_e673c30a_4_k_cu_ec1cb7a26thrust24THRUST_300001_SM_1000_NS3seqE)
_ZN34_INTERNAL_e673c30a_4_k_cu_ec1cb7a26thrust24THRUST_300001_SM_1000_NS3seqE:
	.zero		1
	.type		_ZN34_INTERNAL_e673c30a_4_k_cu_ec1cb7a24cuda3std3__420unreachable_sentinelE,@object
	.size		_ZN34_INTERNAL_e673c30a_4_k_cu_ec1cb7a24cuda3std3__420unreachable_sentinelE,(_ZN34_INTERNAL_e673c30a_4_k_cu_ec1cb7a24cuda3std6ranges3__45__cpo5ssizeE - _ZN34_INTERNAL_e673c30a_4_k_cu_ec1cb7a24cuda3std3__420unreachable_sentinelE)
_ZN34_INTERNAL_e673c30a_4_k_cu_ec1cb7a24cuda3std3__420unreachable_sentinelE:
	.zero		1
	.type		_ZN34_INTERNAL_e673c30a_4_k_cu_ec1cb7a24cuda3std6ranges3__45__cpo5ssizeE,@object
	.size		_ZN34_INTERNAL_e673c30a_4_k_cu_ec1cb7a24cuda3std6ranges3__45__cpo5ssizeE,(_ZN34_INTERNAL_e673c30a_4_k_cu_ec1cb7a26thrust24THRUST_300001_SM_1000_NS12placeholders2_3E - _ZN34_INTERNAL_e673c30a_4_k_cu_ec1cb7a24cuda3std6ranges3__45__cpo5ssizeE)
_ZN34_INTERNAL_e673c30a_4_k_cu_ec1cb7a24cuda3std6ranges3__45__cpo5ssizeE:
	.zero		1
	.type		_ZN34_INTERNAL_e673c30a_4_k_cu_ec1cb7a26thrust24THRUST_300001_SM_1000_NS12placeholders2_3E,@object
	.size		_ZN34_INTERNAL_e673c30a_4_k_cu_ec1cb7a26thrust24THRUST_300001_SM_1000_NS12placeholders2_3E,(_ZN34_INTERNAL_e673c30a_4_k_cu_ec1cb7a24cuda3std3__45__cpo4cendE - _ZN34_INTERNAL_e673c30a_4_k_cu_ec1cb7a26thrust24THRUST_300001_SM_1000_NS12placeholders2_3E)
_ZN34_INTERNAL_e673c30a_4_k_cu_ec1cb7a26thrust24THRUST_300001_SM_1000_NS12placeholders2_3E:
	.zero		1
	.type		_ZN34_INTERNAL_e673c30a_4_k_cu_ec1cb7a24cuda3std3__45__cpo4cendE,@object
	.size		_ZN34_INTERNAL_e673c30a_4_k_cu_ec1cb7a24cuda3std3__45__cpo4cendE,(_ZN34_INTERNAL_e673c30a_4_k_cu_ec1cb7a24cuda3std6ranges3__45__cpo4cendE - _ZN34_INTERNAL_e673c30a_4_k_cu_ec1cb7a24cuda3std3__45__cpo4cendE)
_ZN34_INTERNAL_e673c30a_4_k_cu_ec1cb7a24cuda3std3__45__cpo4cendE:
	.zero		1
	.type		_ZN34_INTERNAL_e673c30a_4_k_cu_ec1cb7a24cuda3std6ranges3__45__cpo4cendE,@object
	.size		_ZN34_INTERNAL_e673c30a_4_k_cu_ec1cb7a24cuda3std6ranges3__45__cpo4cendE,(_ZN34_INTERNAL_e673c30a_4_k_cu_ec1cb7a26thrust24THRUST_300001_SM_1000_NS12placeholders2_7E - _ZN34_INTERNAL_e673c30a_4_k_cu_ec1cb7a24cuda3std6ranges3__45__cpo4cendE)
_ZN34_INTERNAL_e673c30a_4_k_cu_ec1cb7a24cuda3std6ranges3__45__cpo4cendE:
	.zero		1
	.type		_ZN34_INTERNAL_e673c30a_4_k_cu_ec1cb7a26thrust24THRUST_300001_SM_1000_NS12placeholders2_7E,@object
	.size		_ZN34_INTERNAL_e673c30a_4_k_cu_ec1cb7a26thrust24THRUST_300001_SM_1000_NS12placeholders2_7E,(_ZN34_INTERNAL_e673c30a_4_k_cu_ec1cb7a24cuda3std3__45__cpo5crendE - _ZN34_INTERNAL_e673c30a_4_k_cu_ec1cb7a26thrust24THRUST_300001_SM_1000_NS12placeholders2_7E)
_ZN34_INTERNAL_e673c30a_4_k_cu_ec1cb7a26thrust24THRUST_300001_SM_1000_NS12placeholders2_7E:
	.zero		1
	.type		_ZN34_INTERNAL_e673c30a_4_k_cu_ec1cb7a24cuda3std3__45__cpo5crendE,@object
	.size		_ZN34_INTERNAL_e673c30a_4_k_cu_ec1cb7a24cuda3std3__45__cpo5crendE,(_ZN34_INTERNAL_e673c30a_4_k_cu_ec1cb7a24cuda3std6ranges3__45__cpo4prevE - _ZN34_INTERNAL_e673c30a_4_k_cu_ec1cb7a24cuda3std3__45__cpo5crendE)
_ZN34_INTERNAL_e673c30a_4_k_cu_ec1cb7a24cuda3std3__45__cpo5crendE:
	.zero		1
	.type		_ZN34_INTERNAL_e673c30a_4_k_cu_ec1cb7a24cuda3std6ranges3__45__cpo4prevE,@object
	.size		_ZN34_INTERNAL_e673c30a_4_k_cu_ec1cb7a24cuda3std6ranges3__45__cpo4prevE,(_ZN34_INTERNAL_e673c30a_4_k_cu_ec1cb7a24cuda3std6ranges3__45__cpo9iter_moveE - _ZN34_INTERNAL_e673c30a_4_k_cu_ec1cb7a24cuda3std6ranges3__45__cpo4prevE)
_ZN34_INTERNAL_e673c30a_4_k_cu_ec1cb7a24cuda3std6ranges3__45__cpo4prevE:
	.zero		1
	.type		_ZN34_INTERNAL_e673c30a_4_k_cu_ec1cb7a24cuda3std6ranges3__45__cpo9iter_moveE,@object
	.size		_ZN34_INTERNAL_e673c30a_4_k_cu_ec1cb7a24cuda3std6ranges3__45__cpo9iter_moveE,(_ZN34_INTERNAL_e673c30a_4_k_cu_ec1cb7a26thrust24THRUST_300001_SM_1000_NS6system6detail10sequential3seqE - _ZN34_INTERNAL_e673c30a_4_k_cu_ec1cb7a24cuda3std6ranges3__45__cpo9iter_moveE)
_ZN34_INTERNAL_e673c30a_4_k_cu_ec1cb7a24cuda3std6ranges3__45__cpo9iter_moveE:
	.zero		1
	.type		_ZN34_INTERNAL_e673c30a_4_k_cu_ec1cb7a26thrust24THRUST_300001_SM_1000_NS6system6detail10sequential3seqE,@object
	.size		_ZN34_INTERNAL_e673c30a_4_k_cu_ec1cb7a26thrust24THRUST_300001_SM_1000_NS6system6detail10sequential3seqE,(_ZN34_INTERNAL_e673c30a_4_k_cu_ec1cb7a26thrust24THRUST_300001_SM_1000_NS12placeholders2_9E - _ZN34_INTERNAL_e673c30a_4_k_cu_ec1cb7a26thrust24THRUST_300001_SM_1000_NS6system6detail10sequential3seqE)
_ZN34_INTERNAL_e673c30a_4_k_cu_ec1cb7a26thrust24THRUST_300001_SM_1000_NS6system6detail10sequential3seqE:
	.zero		1
	.type		_ZN34_INTERNAL_e673c30a_4_k_cu_ec1cb7a26thrust24THRUST_300001_SM_1000_NS12placeholders2_9E,@object
	.size		_ZN34_INTERNAL_e673c30a_4_k_cu_ec1cb7a26thrust24THRUST_300001_SM_1000_NS12placeholders2_9E,(_ZN34_INTERNAL_e673c30a_4_k_cu_ec1cb7a24cuda3std3__419piecewise_constructE - _ZN34_INTERNAL_e673c30a_4_k_cu_ec1cb7a26thrust24THRUST_300001_SM_1000_NS12placeholders2_9E)
_ZN34_INTERNAL_e673c30a_4_k_cu_ec1cb7a26thrust24THRUST_300001_SM_1000_NS12placeholders2_9E:
	.zero		1
	.type		_ZN34_INTERNAL_e673c30a_4_k_cu_ec1cb7a24cuda3std3__419piecewise_constructE,@object
	.size		_ZN34_INTERNAL_e673c30a_4_k_cu_ec1cb7a24cuda3std3__419piecewise_constructE,(_ZN34_INTERNAL_e673c30a_4_k_cu_ec1cb7a24cuda3std6ranges3__45__cpo5cdataE - _ZN34_INTERNAL_e673c30a_4_k_cu_ec1cb7a24cuda3std3__419piecewise_constructE)
_ZN34_INTERNAL_e673c30a_4_k_cu_ec1cb7a24cuda3std3__419piecewise_constructE:
	.zero		1
	.type		_ZN34_INTERNAL_e673c30a_4_k_cu_ec1cb7a24cuda3std6ranges3__45__cpo5cdataE,@object
	.size		_ZN34_INTERNAL_e673c30a_4_k_cu_ec1cb7a24cuda3std6ranges3__45__cpo5cdataE,(_ZN34_INTERNAL_e673c30a_4_k_cu_ec1cb7a26thrust24THRUST_300001_SM_1000_NS12placeholders2_1E - _ZN34_INTERNAL_e673c30a_4_k_cu_ec1cb7a24cuda3std6ranges3__45__cpo5cdataE)
_ZN34_INTERNAL_e673c30a_4_k_cu_ec1cb7a24cuda3std6ranges3__45__cpo5cdataE:
	.zero		1
	.type		_ZN34_INTERNAL_e673c30a_4_k_cu_ec1cb7a26thrust24THRUST_300001_SM_1000_NS12placeholders2_1E,@object
	.size		_ZN34_INTERNAL_e673c30a_4_k_cu_ec1cb7a26thrust24THRUST_300001_SM_1000_NS12placeholders2_1E,(_ZN34_INTERNAL_e673c30a_4_k_cu_ec1cb7a24cuda3std3__45__cpo3endE - _ZN34_INTERNAL_e673c30a_4_k_cu_ec1cb7a26thrust24THRUST_300001_SM_1000_NS12placeholders2_1E)
_ZN34_INTERNAL_e673c30a_4_k_cu_ec1cb7a26thrust24THRUST_300001_SM_1000_NS12placeholders2_1E:
	.zero		1
	.type		_ZN34_INTERNAL_e673c30a_4_k_cu_ec1cb7a24cuda3std3__45__cpo3endE,@object
	.size		_ZN34_INTERNAL_e673c30a_4_k_cu_ec1cb7a24cuda3std3__45__cpo3endE,(_ZN34_INTERNAL_e673c30a_4_k_cu_ec1cb7a24cuda3std6ranges3__45__cpo3endE - _ZN34_INTERNAL_e673c30a_4_k_cu_ec1cb7a24cuda3std3__45__cpo3endE)
_ZN34_INTERNAL_e673c30a_4_k_cu_ec1cb7a24cuda3std3__45__cpo3endE:
	.zero		1
	.type		_ZN34_INTERNAL_e673c30a_4_k_cu_ec1cb7a24cuda3std6ranges3__45__cpo3endE,@object
	.size		_ZN34_INTERNAL_e673c30a_4_k_cu_ec1cb7a24cuda3std6ranges3__45__cpo3endE,(_ZN34_INTERNAL_e673c30a_4_k_cu_ec1cb7a26thrust24THRUST_300001_SM_1000_NS12placeholders2_5E - _ZN34_INTERNAL_e673c30a_4_k_cu_ec1cb7a24cuda3std6ranges3__45__cpo3endE)
_ZN34_INTERNAL_e673c30a_4_k_cu_ec1cb7a24cuda3std6ranges3__45__cpo3endE:
	.zero		1
	.type		_ZN34_INTERNAL_e673c30a_4_k_cu_ec1cb7a26thrust24THRUST_300001_SM_1000_NS12placeholders2_5E,@object
	.size		_ZN34_INTERNAL_e673c30a_4_k_cu_ec1cb7a26thrust24THRUST_300001_SM_1000_NS12placeholders2_5E,(_ZN34_INTERNAL_e673c30a_4_k_cu_ec1cb7a24cuda3std3__45__cpo4rendE - _ZN34_INTERNAL_e673c30a_4_k_cu_ec1cb7a26thrust24THRUST_300001_SM_1000_NS12placeholders2_5E)
_ZN34_INTERNAL_e673c30a_4_k_cu_ec1cb7a26thrust24THRUST_300001_SM_1000_NS12placeholders2_5E:
	.zero		1
	.type		_ZN34_INTERNAL_e673c30a_4_k_cu_ec1cb7a24cuda3std3__45__cpo4rendE,@object
	.size		_ZN34_INTERNAL_e673c30a_4_k_cu_ec1cb7a24cuda3std3__45__cpo4rendE,(_ZN34_INTERNAL_e673c30a_4_k_cu_ec1cb7a24cuda3std6ranges3__45__cpo9iter_swapE - _ZN34_INTERNAL_e673c30a_4_k_cu_ec1cb7a24cuda3std3__45__cpo4rendE)
_ZN34_INTERNAL_e673c30a_4_k_cu_ec1cb7a24cuda3std3__45__cpo4rendE:
	.zero		1
	.type		_ZN34_INTERNAL_e673c30a_4_k_cu_ec1cb7a24cuda3std6ranges3__45__cpo9iter_swapE,@object
	.size		_ZN34_INTERNAL_e673c30a_4_k_cu_ec1cb7a24cuda3std6ranges3__45__cpo9iter_swapE,(_ZN34_INTERNAL_e673c30a_4_k_cu_ec1cb7a24cuda3std3__48unexpectE - _ZN34_INTERNAL_e673c30a_4_k_cu_ec1cb7a24cuda3std6ranges3__45__cpo9iter_swapE)
_ZN34_INTERNAL_e673c30a_4_k_cu_ec1cb7a24cuda3std6ranges3__45__cpo9iter_swapE:
	.zero		1
	.type		_ZN34_INTERNAL_e673c30a_4_k_cu_ec1cb7a24cuda3std3__48unexpectE,@object
	.size		_ZN34_INTERNAL_e673c30a_4_k_cu_ec1cb7a24cuda3std3__48unexpectE,(_ZN34_INTERNAL_e673c30a_4_k_cu_ec1cb7a26thrust24THRUST_300001_SM_1000_NS8cuda_cub3parE - _ZN34_INTERNAL_e673c30a_4_k_cu_ec1cb7a24cuda3std3__48unexpectE)
_ZN34_INTERNAL_e673c30a_4_k_cu_ec1cb7a24cuda3std3__48unexpectE:
	.zero		1
	.type		_ZN34_INTERNAL_e673c30a_4_k_cu_ec1cb7a26thrust24THRUST_300001_SM_1000_NS8cuda_cub3parE,@object
	.size		_ZN34_INTERNAL_e673c30a_4_k_cu_ec1cb7a26thrust24THRUST_300001_SM_1000_NS8cuda_cub3parE,(.L_29 - _ZN34_INTERNAL_e673c30a_4_k_cu_ec1cb7a26thrust24THRUST_300001_SM_1000_NS8cuda_cub3parE)
_ZN34_INTERNAL_e673c30a_4_k_cu_ec1cb7a26thrust24THRUST_300001_SM_1000_NS8cuda_cub3parE:
	.zero		1
.L_29:


//--------------------- .nv.constant0._ZN3cub18CUB_300001_SM_10006detail11EmptyKernelIvEEvv --------------------------
	.section	.nv.constant0._ZN3cub18CUB_300001_SM_10006detail11EmptyKernelIvEEvv,"a",@progbits
	.sectionflags	@""
	.align	4
.nv.constant0._ZN3cub18CUB_300001_SM_10006detail11EmptyKernelIvEEvv:
	.zero		896


//--------------------- .nv.constant0._Z15calc_output_gpuPdS_S_S_i --------------------------
	.section	.nv.constant0._Z15calc_output_gpuPdS_S_S_i,"a",@progbits
	.sectionflags	@""
	.align	4
.nv.constant0._Z15calc_output_gpuPdS_S_S_i:
	.zero		932


//--------------------- SYMBOLS --------------------------

	.type		.nv.reservedSmem.offset0,@object
	.size		.nv.reservedSmem.offset0,0x4
